//
// Generated by NVIDIA NVVM Compiler
//
// Compiler Build ID: CL-36424714
// Cuda compilation tools, release 13.0, V13.0.88
// Based on NVVM 20.0.0
//

.version 9.0
.target sm_100
.address_size 64

	// .globl	correl_hl_batch_f32

.visible .entry correl_hl_batch_f32(
	.param .u64 .ptr .align 1 correl_hl_batch_f32_param_0,
	.param .u64 .ptr .align 1 correl_hl_batch_f32_param_1,
	.param .u64 .ptr .align 1 correl_hl_batch_f32_param_2,
	.param .u64 .ptr .align 1 correl_hl_batch_f32_param_3,
	.param .u64 .ptr .align 1 correl_hl_batch_f32_param_4,
	.param .u64 .ptr .align 1 correl_hl_batch_f32_param_5,
	.param .u32 correl_hl_batch_f32_param_6,
	.param .u32 correl_hl_batch_f32_param_7,
	.param .u64 .ptr .align 1 correl_hl_batch_f32_param_8,
	.param .u32 correl_hl_batch_f32_param_9,
	.param .u64 .ptr .align 1 correl_hl_batch_f32_param_10
)
{
	.reg .pred 	%p<11>;
	.reg .b32 	%r<24>;
	.reg .b32 	%f<10>;
	.reg .b64 	%rd<44>;
	.reg .b64 	%fd<32>;

	ld.param.u32 	%r12, [correl_hl_batch_f32_param_6];
	ld.param.u32 	%r13, [correl_hl_batch_f32_param_7];
	ld.param.u64 	%rd11, [correl_hl_batch_f32_param_8];
	ld.param.u32 	%r14, [correl_hl_batch_f32_param_9];
	mov.u32 	%r1, %ctaid.y;
	setp.ge.s32 	%p1, %r1, %r14;
	@%p1 bra 	$L__BB0_10;
	cvta.to.global.u64 	%rd13, %rd11;
	mul.wide.u32 	%rd14, %r1, 4;
	add.s64 	%rd15, %rd13, %rd14;
	ld.global.nc.u32 	%r2, [%rd15];
	setp.lt.s32 	%p2, %r2, 1;
	@%p2 bra 	$L__BB0_10;
	add.s32 	%r3, %r13, -1;
	mov.u32 	%r15, %ctaid.x;
	mov.u32 	%r4, %ntid.x;
	mov.u32 	%r16, %tid.x;
	mad.lo.s32 	%r23, %r15, %r4, %r16;
	setp.ge.s32 	%p3, %r23, %r12;
	@%p3 bra 	$L__BB0_10;
	ld.param.u64 	%rd41, [correl_hl_batch_f32_param_4];
	ld.param.u64 	%rd40, [correl_hl_batch_f32_param_3];
	ld.param.u64 	%rd39, [correl_hl_batch_f32_param_2];
	ld.param.u64 	%rd38, [correl_hl_batch_f32_param_1];
	cvt.rn.f64.u32 	%fd6, %r2;
	rcp.rn.f64 	%fd1, %fd6;
	cvta.to.global.u64 	%rd1, %rd41;
	cvta.to.global.u64 	%rd2, %rd40;
	cvta.to.global.u64 	%rd3, %rd38;
	cvta.to.global.u64 	%rd4, %rd39;
	mov.u32 	%r17, %nctaid.x;
	mul.lo.s32 	%r6, %r17, %r4;
	mul.lo.s32 	%r7, %r12, %r1;
	add.s32 	%r8, %r3, %r2;
$L__BB0_4:
	setp.lt.s32 	%p4, %r23, %r8;
	mov.f32 	%f9, 0f7FFFFFFF;
	@%p4 bra 	$L__BB0_9;
	ld.param.u64 	%rd42, [correl_hl_batch_f32_param_5];
	sub.s32 	%r18, %r23, %r2;
	add.s32 	%r19, %r18, 1;
	max.s32 	%r10, %r19, 0;
	cvta.to.global.u64 	%rd16, %rd42;
	mul.wide.s32 	%rd17, %r23, 4;
	add.s64 	%rd18, %rd16, %rd17;
	ld.global.nc.u32 	%r20, [%rd18+4];
	mul.wide.u32 	%rd19, %r10, 4;
	add.s64 	%rd20, %rd16, %rd19;
	ld.global.nc.u32 	%r21, [%rd20];
	setp.ne.s32 	%p5, %r20, %r21;
	mov.f32 	%f7, 0f00000000;
	@%p5 bra 	$L__BB0_9;
	ld.param.u64 	%rd37, [correl_hl_batch_f32_param_0];
	cvta.to.global.u64 	%rd21, %rd37;
	mul.wide.s32 	%rd22, %r23, 8;
	add.s64 	%rd23, %rd21, %rd22;
	ld.global.nc.f64 	%fd7, [%rd23+8];
	mul.wide.u32 	%rd24, %r10, 8;
	add.s64 	%rd25, %rd21, %rd24;
	ld.global.nc.f64 	%fd8, [%rd25];
	sub.f64 	%fd9, %fd7, %fd8;
	add.s64 	%rd26, %rd4, %rd22;
	ld.global.nc.f64 	%fd10, [%rd26+8];
	add.s64 	%rd27, %rd4, %rd24;
	ld.global.nc.f64 	%fd11, [%rd27];
	sub.f64 	%fd12, %fd10, %fd11;
	add.s64 	%rd28, %rd3, %rd22;
	ld.global.nc.f64 	%fd13, [%rd28+8];
	add.s64 	%rd29, %rd3, %rd24;
	ld.global.nc.f64 	%fd14, [%rd29];
	sub.f64 	%fd15, %fd13, %fd14;
	add.s64 	%rd30, %rd2, %rd22;
	ld.global.nc.f64 	%fd16, [%rd30+8];
	add.s64 	%rd31, %rd2, %rd24;
	ld.global.nc.f64 	%fd17, [%rd31];
	sub.f64 	%fd18, %fd16, %fd17;
	add.s64 	%rd32, %rd1, %rd22;
	ld.global.nc.f64 	%fd19, [%rd32+8];
	add.s64 	%rd33, %rd1, %rd24;
	ld.global.nc.f64 	%fd20, [%rd33];
	sub.f64 	%fd21, %fd19, %fd20;
	mul.f64 	%fd22, %fd9, %fd12;
	mul.f64 	%fd23, %fd1, %fd22;
	sub.f64 	%fd2, %fd21, %fd23;
	mul.f64 	%fd24, %fd9, %fd9;
	mul.f64 	%fd25, %fd1, %fd24;
	sub.f64 	%fd3, %fd15, %fd25;
	mul.f64 	%fd26, %fd12, %fd12;
	mul.f64 	%fd27, %fd1, %fd26;
	sub.f64 	%fd28, %fd18, %fd27;
	setp.leu.f64 	%p6, %fd3, 0d0000000000000000;
	setp.leu.f64 	%p7, %fd28, 0d0000000000000000;
	or.pred  	%p8, %p6, %p7;
	mov.f32 	%f9, %f7;
	@%p8 bra 	$L__BB0_9;
	sqrt.rn.f64 	%fd29, %fd3;
	sqrt.rn.f64 	%fd30, %fd28;
	mul.f64 	%fd5, %fd29, %fd30;
	setp.leu.f64 	%p9, %fd5, 0d0000000000000000;
	mov.f32 	%f9, %f7;
	@%p9 bra 	$L__BB0_9;
	div.rn.f64 	%fd31, %fd2, %fd5;
	cvt.rn.f32.f64 	%f9, %fd31;
$L__BB0_9:
	ld.param.u64 	%rd43, [correl_hl_batch_f32_param_10];
	add.s32 	%r22, %r23, %r7;
	cvta.to.global.u64 	%rd34, %rd43;
	mul.wide.s32 	%rd35, %r22, 4;
	add.s64 	%rd36, %rd34, %rd35;
	st.global.f32 	[%rd36], %f9;
	add.s32 	%r23, %r23, %r6;
	setp.lt.s32 	%p10, %r23, %r12;
	@%p10 bra 	$L__BB0_4;
$L__BB0_10:
	ret;

}
	// .globl	correl_hl_many_series_one_param_f32
.visible .entry correl_hl_many_series_one_param_f32(
	.param .u64 .ptr .align 1 correl_hl_many_series_one_param_f32_param_0,
	.param .u64 .ptr .align 1 correl_hl_many_series_one_param_f32_param_1,
	.param .u64 .ptr .align 1 correl_hl_many_series_one_param_f32_param_2,
	.param .u32 correl_hl_many_series_one_param_f32_param_3,
	.param .u32 correl_hl_many_series_one_param_f32_param_4,
	.param .u32 correl_hl_many_series_one_param_f32_param_5,
	.param .u64 .ptr .align 1 correl_hl_many_series_one_param_f32_param_6
)
{
	.reg .pred 	%p<87>;
	.reg .b32 	%r<146>;
	.reg .b32 	%f<91>;
	.reg .b64 	%rd<65>;
	.reg .b64 	%fd<410>;

	ld.param.u64 	%rd15, [correl_hl_many_series_one_param_f32_param_0];
	ld.param.u64 	%rd16, [correl_hl_many_series_one_param_f32_param_1];
	ld.param.u64 	%rd13, [correl_hl_many_series_one_param_f32_param_2];
	ld.param.u32 	%r80, [correl_hl_many_series_one_param_f32_param_3];
	ld.param.u32 	%r81, [correl_hl_many_series_one_param_f32_param_4];
	ld.param.u32 	%r82, [correl_hl_many_series_one_param_f32_param_5];
	ld.param.u64 	%rd14, [correl_hl_many_series_one_param_f32_param_6];
	cvta.to.global.u64 	%rd1, %rd16;
	cvta.to.global.u64 	%rd2, %rd15;
	cvta.to.global.u64 	%rd3, %rd14;
	mov.u32 	%r1, %ctaid.x;
	setp.ge.s32 	%p1, %r1, %r81;
	setp.lt.s32 	%p2, %r80, 1;
	or.pred  	%p3, %p2, %p1;
	@%p3 bra 	$L__BB1_75;
	cvta.to.global.u64 	%rd17, %rd13;
	mul.wide.u32 	%rd18, %r1, 4;
	add.s64 	%rd19, %rd17, %rd18;
	ld.global.nc.u32 	%r119, [%rd19];
	setp.lt.s32 	%p4, %r119, 0;
	setp.ge.s32 	%p5, %r119, %r82;
	or.pred  	%p6, %p4, %p5;
	@%p6 bra 	$L__BB1_75;
	mov.u32 	%r3, %tid.x;
	setp.ge.s32 	%p7, %r3, %r82;
	@%p7 bra 	$L__BB1_5;
	mov.u32 	%r4, %ntid.x;
	mov.u32 	%r110, %r3;
$L__BB1_4:
	mad.lo.s32 	%r83, %r110, %r81, %r1;
	mul.wide.s32 	%rd20, %r83, 4;
	add.s64 	%rd21, %rd3, %rd20;
	mov.b32 	%r84, 2147483647;
	st.global.u32 	[%rd21], %r84;
	add.s32 	%r110, %r110, %r4;
	setp.lt.s32 	%p8, %r110, %r82;
	@%p8 bra 	$L__BB1_4;
$L__BB1_5:
	bar.sync 	0;
	setp.ne.s32 	%p9, %r3, 0;
	@%p9 bra 	$L__BB1_75;
	add.s32 	%r127, %r119, %r80;
	min.s32 	%r8, %r127, %r82;
	setp.ge.s32 	%p10, %r119, %r8;
	mov.b32 	%r145, 0;
	mov.f64 	%fd405, 0d0000000000000000;
	mov.f64 	%fd406, %fd405;
	mov.f64 	%fd407, %fd405;
	mov.f64 	%fd408, %fd405;
	mov.f64 	%fd409, %fd405;
	@%p10 bra 	$L__BB1_35;
	sub.s32 	%r9, %r8, %r119;
	and.b32  	%r10, %r9, 3;
	sub.s32 	%r88, %r119, %r8;
	setp.gt.u32 	%p11, %r88, -4;
	mov.f64 	%fd409, 0d0000000000000000;
	mov.b32 	%r145, 0;
	mov.f64 	%fd408, %fd409;
	mov.f64 	%fd407, %fd409;
	mov.f64 	%fd406, %fd409;
	mov.f64 	%fd405, %fd409;
	@%p11 bra 	$L__BB1_22;
	and.b32  	%r11, %r9, -4;
	mov.f64 	%fd409, 0d0000000000000000;
	mov.b32 	%r145, 0;
	mov.u32 	%r113, %r145;
$L__BB1_9:
	.pragma "nounroll";
	mad.lo.s32 	%r15, %r119, %r81, %r1;
	mul.wide.u32 	%rd22, %r15, 4;
	add.s64 	%rd23, %rd2, %rd22;
	ld.global.nc.f32 	%f1, [%rd23];
	add.s64 	%rd24, %rd1, %rd22;
	ld.global.nc.f32 	%f2, [%rd24];
	abs.f32 	%f37, %f1;
	setp.num.f32 	%p12, %f37, %f37;
	abs.f32 	%f38, %f2;
	setp.num.f32 	%p13, %f38, %f38;
	and.pred  	%p14, %p12, %p13;
	@%p14 bra 	$L__BB1_11;
	add.s32 	%r145, %r145, 1;
	bra.uni 	$L__BB1_12;
$L__BB1_11:
	cvt.f64.f32 	%fd210, %f1;
	cvt.f64.f32 	%fd211, %f2;
	add.f64 	%fd405, %fd405, %fd210;
	add.f64 	%fd406, %fd406, %fd211;
	fma.rn.f64 	%fd407, %fd210, %fd210, %fd407;
	fma.rn.f64 	%fd408, %fd211, %fd211, %fd408;
	fma.rn.f64 	%fd409, %fd210, %fd211, %fd409;
$L__BB1_12:
	add.s32 	%r18, %r15, %r81;
	mul.wide.u32 	%rd25, %r18, 4;
	add.s64 	%rd26, %rd2, %rd25;
	ld.global.nc.f32 	%f3, [%rd26];
	add.s64 	%rd27, %rd1, %rd25;
	ld.global.nc.f32 	%f4, [%rd27];
	abs.f32 	%f40, %f3;
	setp.num.f32 	%p15, %f40, %f40;
	abs.f32 	%f41, %f4;
	setp.num.f32 	%p16, %f41, %f41;
	and.pred  	%p17, %p15, %p16;
	@%p17 bra 	$L__BB1_14;
	add.s32 	%r145, %r145, 1;
	bra.uni 	$L__BB1_15;
$L__BB1_14:
	cvt.f64.f32 	%fd212, %f3;
	cvt.f64.f32 	%fd213, %f4;
	add.f64 	%fd405, %fd405, %fd212;
	add.f64 	%fd406, %fd406, %fd213;
	fma.rn.f64 	%fd407, %fd212, %fd212, %fd407;
	fma.rn.f64 	%fd408, %fd213, %fd213, %fd408;
	fma.rn.f64 	%fd409, %fd212, %fd213, %fd409;
$L__BB1_15:
	add.s32 	%r21, %r18, %r81;
	mul.wide.u32 	%rd28, %r21, 4;
	add.s64 	%rd29, %rd2, %rd28;
	ld.global.nc.f32 	%f5, [%rd29];
	add.s64 	%rd30, %rd1, %rd28;
	ld.global.nc.f32 	%f6, [%rd30];
	abs.f32 	%f43, %f5;
	setp.num.f32 	%p18, %f43, %f43;
	abs.f32 	%f44, %f6;
	setp.num.f32 	%p19, %f44, %f44;
	and.pred  	%p20, %p18, %p19;
	@%p20 bra 	$L__BB1_17;
	add.s32 	%r145, %r145, 1;
	bra.uni 	$L__BB1_18;
$L__BB1_17:
	cvt.f64.f32 	%fd214, %f5;
	cvt.f64.f32 	%fd215, %f6;
	add.f64 	%fd405, %fd405, %fd214;
	add.f64 	%fd406, %fd406, %fd215;
	fma.rn.f64 	%fd407, %fd214, %fd214, %fd407;
	fma.rn.f64 	%fd408, %fd215, %fd215, %fd408;
	fma.rn.f64 	%fd409, %fd214, %fd215, %fd409;
$L__BB1_18:
	add.s32 	%r90, %r21, %r81;
	mul.wide.u32 	%rd31, %r90, 4;
	add.s64 	%rd32, %rd2, %rd31;
	ld.global.nc.f32 	%f7, [%rd32];
	add.s64 	%rd33, %rd1, %rd31;
	ld.global.nc.f32 	%f8, [%rd33];
	abs.f32 	%f46, %f7;
	setp.num.f32 	%p21, %f46, %f46;
	abs.f32 	%f47, %f8;
	setp.num.f32 	%p22, %f47, %f47;
	and.pred  	%p23, %p21, %p22;
	@%p23 bra 	$L__BB1_20;
	add.s32 	%r145, %r145, 1;
	bra.uni 	$L__BB1_21;
$L__BB1_20:
	cvt.f64.f32 	%fd216, %f7;
	cvt.f64.f32 	%fd217, %f8;
	add.f64 	%fd405, %fd405, %fd216;
	add.f64 	%fd406, %fd406, %fd217;
	fma.rn.f64 	%fd407, %fd216, %fd216, %fd407;
	fma.rn.f64 	%fd408, %fd217, %fd217, %fd408;
	fma.rn.f64 	%fd409, %fd216, %fd217, %fd409;
$L__BB1_21:
	add.s32 	%r119, %r119, 4;
	add.s32 	%r113, %r113, 4;
	setp.ne.s32 	%p24, %r113, %r11;
	@%p24 bra 	$L__BB1_9;
$L__BB1_22:
	setp.eq.s32 	%p25, %r10, 0;
	@%p25 bra 	$L__BB1_35;
	setp.eq.s32 	%p26, %r10, 1;
	@%p26 bra 	$L__BB1_31;
	mad.lo.s32 	%r31, %r119, %r81, %r1;
	mul.wide.u32 	%rd34, %r31, 4;
	add.s64 	%rd35, %rd2, %rd34;
	ld.global.nc.f32 	%f9, [%rd35];
	add.s64 	%rd36, %rd1, %rd34;
	ld.global.nc.f32 	%f10, [%rd36];
	abs.f32 	%f49, %f9;
	setp.num.f32 	%p27, %f49, %f49;
	abs.f32 	%f50, %f10;
	setp.num.f32 	%p28, %f50, %f50;
	and.pred  	%p29, %p27, %p28;
	@%p29 bra 	$L__BB1_26;
	add.s32 	%r145, %r145, 1;
	bra.uni 	$L__BB1_27;
$L__BB1_26:
	cvt.f64.f32 	%fd219, %f9;
	cvt.f64.f32 	%fd220, %f10;
	add.f64 	%fd405, %fd405, %fd219;
	add.f64 	%fd406, %fd406, %fd220;
	fma.rn.f64 	%fd407, %fd219, %fd219, %fd407;
	fma.rn.f64 	%fd408, %fd220, %fd220, %fd408;
	fma.rn.f64 	%fd409, %fd219, %fd220, %fd409;
$L__BB1_27:
	add.s32 	%r92, %r31, %r81;
	mul.wide.u32 	%rd37, %r92, 4;
	add.s64 	%rd38, %rd2, %rd37;
	ld.global.nc.f32 	%f11, [%rd38];
	add.s64 	%rd39, %rd1, %rd37;
	ld.global.nc.f32 	%f12, [%rd39];
	abs.f32 	%f52, %f11;
	setp.num.f32 	%p30, %f52, %f52;
	abs.f32 	%f53, %f12;
	setp.num.f32 	%p31, %f53, %f53;
	and.pred  	%p32, %p30, %p31;
	@%p32 bra 	$L__BB1_29;
	add.s32 	%r145, %r145, 1;
	bra.uni 	$L__BB1_30;
$L__BB1_29:
	cvt.f64.f32 	%fd221, %f11;
	cvt.f64.f32 	%fd222, %f12;
	add.f64 	%fd405, %fd405, %fd221;
	add.f64 	%fd406, %fd406, %fd222;
	fma.rn.f64 	%fd407, %fd221, %fd221, %fd407;
	fma.rn.f64 	%fd408, %fd222, %fd222, %fd408;
	fma.rn.f64 	%fd409, %fd221, %fd222, %fd409;
$L__BB1_30:
	add.s32 	%r119, %r119, 2;
$L__BB1_31:
	and.b32  	%r93, %r9, 1;
	setp.eq.b32 	%p33, %r93, 1;
	not.pred 	%p34, %p33;
	@%p34 bra 	$L__BB1_35;
	mad.lo.s32 	%r94, %r119, %r81, %r1;
	mul.wide.u32 	%rd40, %r94, 4;
	add.s64 	%rd41, %rd2, %rd40;
	ld.global.nc.f32 	%f13, [%rd41];
	add.s64 	%rd42, %rd1, %rd40;
	ld.global.nc.f32 	%f14, [%rd42];
	abs.f32 	%f55, %f13;
	setp.num.f32 	%p35, %f55, %f55;
	abs.f32 	%f56, %f14;
	setp.num.f32 	%p36, %f56, %f56;
	and.pred  	%p37, %p35, %p36;
	@%p37 bra 	$L__BB1_34;
	add.s32 	%r145, %r145, 1;
	bra.uni 	$L__BB1_35;
$L__BB1_34:
	cvt.f64.f32 	%fd223, %f13;
	cvt.f64.f32 	%fd224, %f14;
	add.f64 	%fd405, %fd405, %fd223;
	add.f64 	%fd406, %fd406, %fd224;
	fma.rn.f64 	%fd407, %fd223, %fd223, %fd407;
	fma.rn.f64 	%fd408, %fd224, %fd224, %fd408;
	fma.rn.f64 	%fd409, %fd223, %fd224, %fd409;
$L__BB1_35:
	cvt.rn.f64.u32 	%fd225, %r80;
	rcp.rn.f64 	%fd96, %fd225;
	setp.gt.s32 	%p38, %r127, %r82;
	setp.ne.s32 	%p39, %r145, 0;
	or.pred  	%p40, %p38, %p39;
	@%p40 bra 	$L__BB1_39;
	mul.f64 	%fd226, %fd405, %fd405;
	mul.f64 	%fd227, %fd96, %fd226;
	sub.f64 	%fd97, %fd407, %fd227;
	mul.f64 	%fd228, %fd406, %fd406;
	mul.f64 	%fd229, %fd96, %fd228;
	sub.f64 	%fd230, %fd408, %fd229;
	setp.leu.f64 	%p41, %fd97, 0d0000000000000000;
	setp.leu.f64 	%p42, %fd230, 0d0000000000000000;
	mov.f32 	%f89, 0f00000000;
	or.pred  	%p43, %p41, %p42;
	@%p43 bra 	$L__BB1_38;
	sqrt.rn.f64 	%fd231, %fd97;
	sqrt.rn.f64 	%fd232, %fd230;
	mul.f64 	%fd233, %fd231, %fd232;
	setp.gt.f64 	%p44, %fd233, 0d0000000000000000;
	mul.f64 	%fd234, %fd405, %fd406;
	mul.f64 	%fd235, %fd96, %fd234;
	sub.f64 	%fd236, %fd409, %fd235;
	div.rn.f64 	%fd237, %fd236, %fd233;
	selp.f64 	%fd238, %fd237, 0d0000000000000000, %p44;
	cvt.rn.f32.f64 	%f89, %fd238;
$L__BB1_38:
	add.s32 	%r95, %r127, -1;
	mad.lo.s32 	%r96, %r95, %r81, %r1;
	mul.wide.u32 	%rd43, %r96, 4;
	add.s64 	%rd44, %rd3, %rd43;
	st.global.f32 	[%rd44], %f89;
$L__BB1_39:
	setp.ge.s32 	%p45, %r127, %r82;
	@%p45 bra 	$L__BB1_75;
$L__BB1_40:
	sub.s32 	%r131, %r127, %r80;
	mad.lo.s32 	%r97, %r131, %r81, %r1;
	mul.wide.s32 	%rd45, %r97, 4;
	add.s64 	%rd46, %rd2, %rd45;
	ld.global.nc.f32 	%f17, [%rd46];
	add.s64 	%rd47, %rd1, %rd45;
	ld.global.nc.f32 	%f18, [%rd47];
	mad.lo.s32 	%r45, %r127, %r81, %r1;
	mul.wide.u32 	%rd48, %r45, 4;
	add.s64 	%rd49, %rd2, %rd48;
	ld.global.nc.f32 	%f19, [%rd49];
	add.s64 	%rd50, %rd1, %rd48;
	ld.global.nc.f32 	%f20, [%rd50];
	abs.f32 	%f59, %f17;
	setp.num.f32 	%p46, %f59, %f59;
	abs.f32 	%f60, %f18;
	setp.num.f32 	%p47, %f60, %f60;
	and.pred  	%p48, %p46, %p47;
	abs.f32 	%f62, %f19;
	setp.num.f32 	%p49, %f62, %f62;
	and.pred  	%p50, %p48, %p49;
	abs.f32 	%f64, %f20;
	setp.num.f32 	%p51, %f64, %f64;
	and.pred  	%p52, %p50, %p51;
	@%p52 bra 	$L__BB1_76;
	add.s32 	%r143, %r131, 1;
	setp.gt.s32 	%p53, %r143, %r127;
	mov.b32 	%r145, 0;
	mov.f64 	%fd405, 0d0000000000000000;
	mov.f64 	%fd406, %fd405;
	mov.f64 	%fd407, %fd405;
	mov.f64 	%fd408, %fd405;
	mov.f64 	%fd409, %fd405;
	@%p53 bra 	$L__BB1_71;
	add.s32 	%r101, %r80, -1;
	setp.lt.u32 	%p54, %r101, 3;
	mov.f64 	%fd409, 0d0000000000000000;
	mov.b32 	%r145, 0;
	mov.f64 	%fd408, %fd409;
	mov.f64 	%fd407, %fd409;
	mov.f64 	%fd406, %fd409;
	mov.f64 	%fd405, %fd409;
	@%p54 bra 	$L__BB1_58;
	and.b32  	%r103, %r80, 2147483644;
	neg.s32 	%r129, %r103;
	mad.lo.s32 	%r130, %r81, %r143, %r1;
	mov.f64 	%fd409, 0d0000000000000000;
	mov.b32 	%r145, 0;
$L__BB1_44:
	.pragma "nounroll";
	mul.wide.s32 	%rd51, %r130, 4;
	add.s64 	%rd4, %rd2, %rd51;
	ld.global.nc.f32 	%f21, [%rd4];
	add.s64 	%rd5, %rd1, %rd51;
	ld.global.nc.f32 	%f22, [%rd5];
	abs.f32 	%f66, %f21;
	setp.num.f32 	%p55, %f66, %f66;
	abs.f32 	%f67, %f22;
	setp.num.f32 	%p56, %f67, %f67;
	and.pred  	%p57, %p55, %p56;
	@%p57 bra 	$L__BB1_46;
	add.s32 	%r145, %r145, 1;
	bra.uni 	$L__BB1_47;
$L__BB1_46:
	cvt.f64.f32 	%fd243, %f21;
	cvt.f64.f32 	%fd244, %f22;
	add.f64 	%fd405, %fd405, %fd243;
	add.f64 	%fd406, %fd406, %fd244;
	fma.rn.f64 	%fd407, %fd243, %fd243, %fd407;
	fma.rn.f64 	%fd408, %fd244, %fd244, %fd408;
	fma.rn.f64 	%fd409, %fd243, %fd244, %fd409;
$L__BB1_47:
	mul.wide.s32 	%rd6, %r81, 4;
	add.s64 	%rd7, %rd4, %rd6;
	ld.global.nc.f32 	%f23, [%rd7];
	add.s64 	%rd8, %rd5, %rd6;
	ld.global.nc.f32 	%f24, [%rd8];
	abs.f32 	%f69, %f23;
	setp.num.f32 	%p58, %f69, %f69;
	abs.f32 	%f70, %f24;
	setp.num.f32 	%p59, %f70, %f70;
	and.pred  	%p60, %p58, %p59;
	@%p60 bra 	$L__BB1_49;
	add.s32 	%r145, %r145, 1;
	bra.uni 	$L__BB1_50;
$L__BB1_49:
	cvt.f64.f32 	%fd245, %f23;
	cvt.f64.f32 	%fd246, %f24;
	add.f64 	%fd405, %fd405, %fd245;
	add.f64 	%fd406, %fd406, %fd246;
	fma.rn.f64 	%fd407, %fd245, %fd245, %fd407;
	fma.rn.f64 	%fd408, %fd246, %fd246, %fd408;
	fma.rn.f64 	%fd409, %fd245, %fd246, %fd409;
$L__BB1_50:
	add.s64 	%rd9, %rd7, %rd6;
	ld.global.nc.f32 	%f25, [%rd9];
	add.s64 	%rd10, %rd8, %rd6;
	ld.global.nc.f32 	%f26, [%rd10];
	abs.f32 	%f72, %f25;
	setp.num.f32 	%p61, %f72, %f72;
	abs.f32 	%f73, %f26;
	setp.num.f32 	%p62, %f73, %f73;
	and.pred  	%p63, %p61, %p62;
	@%p63 bra 	$L__BB1_52;
	add.s32 	%r145, %r145, 1;
	bra.uni 	$L__BB1_53;
$L__BB1_52:
	cvt.f64.f32 	%fd247, %f25;
	cvt.f64.f32 	%fd248, %f26;
	add.f64 	%fd405, %fd405, %fd247;
	add.f64 	%fd406, %fd406, %fd248;
	fma.rn.f64 	%fd407, %fd247, %fd247, %fd407;
	fma.rn.f64 	%fd408, %fd248, %fd248, %fd408;
	fma.rn.f64 	%fd409, %fd247, %fd248, %fd409;
$L__BB1_53:
	add.s64 	%rd52, %rd9, %rd6;
	ld.global.nc.f32 	%f27, [%rd52];
	add.s64 	%rd53, %rd10, %rd6;
	ld.global.nc.f32 	%f28, [%rd53];
	abs.f32 	%f75, %f27;
	setp.num.f32 	%p64, %f75, %f75;
	abs.f32 	%f76, %f28;
	setp.num.f32 	%p65, %f76, %f76;
	and.pred  	%p66, %p64, %p65;
	@%p66 bra 	$L__BB1_55;
	add.s32 	%r145, %r145, 1;
	bra.uni 	$L__BB1_56;
$L__BB1_55:
	cvt.f64.f32 	%fd249, %f27;
	cvt.f64.f32 	%fd250, %f28;
	add.f64 	%fd405, %fd405, %fd249;
	add.f64 	%fd406, %fd406, %fd250;
	fma.rn.f64 	%fd407, %fd249, %fd249, %fd407;
	fma.rn.f64 	%fd408, %fd250, %fd250, %fd408;
	fma.rn.f64 	%fd409, %fd249, %fd250, %fd409;
$L__BB1_56:
	add.s32 	%r131, %r131, 4;
	shl.b32 	%r104, %r81, 2;
	add.s32 	%r130, %r130, %r104;
	add.s32 	%r129, %r129, 4;
	setp.eq.s32 	%p67, %r129, 0;
	@%p67 bra 	$L__BB1_57;
	bra.uni 	$L__BB1_44;
$L__BB1_57:
	add.s32 	%r143, %r131, 1;
$L__BB1_58:
	and.b32  	%r106, %r80, 3;
	setp.eq.s32 	%p68, %r106, 0;
	@%p68 bra 	$L__BB1_71;
	setp.eq.s32 	%p69, %r106, 1;
	@%p69 bra 	$L__BB1_67;
	mad.lo.s32 	%r107, %r143, %r81, %r1;
	mul.wide.s32 	%rd54, %r107, 4;
	add.s64 	%rd11, %rd2, %rd54;
	ld.global.nc.f32 	%f29, [%rd11];
	add.s64 	%rd12, %rd1, %rd54;
	ld.global.nc.f32 	%f30, [%rd12];
	abs.f32 	%f78, %f29;
	setp.num.f32 	%p70, %f78, %f78;
	abs.f32 	%f79, %f30;
	setp.num.f32 	%p71, %f79, %f79;
	and.pred  	%p72, %p70, %p71;
	@%p72 bra 	$L__BB1_62;
	add.s32 	%r145, %r145, 1;
	bra.uni 	$L__BB1_63;
$L__BB1_62:
	cvt.f64.f32 	%fd252, %f29;
	cvt.f64.f32 	%fd253, %f30;
	add.f64 	%fd405, %fd405, %fd252;
	add.f64 	%fd406, %fd406, %fd253;
	fma.rn.f64 	%fd407, %fd252, %fd252, %fd407;
	fma.rn.f64 	%fd408, %fd253, %fd253, %fd408;
	fma.rn.f64 	%fd409, %fd252, %fd253, %fd409;
$L__BB1_63:
	mul.wide.s32 	%rd55, %r81, 4;
	add.s64 	%rd56, %rd11, %rd55;
	ld.global.nc.f32 	%f31, [%rd56];
	add.s64 	%rd57, %rd12, %rd55;
	ld.global.nc.f32 	%f32, [%rd57];
	abs.f32 	%f81, %f31;
	setp.num.f32 	%p73, %f81, %f81;
	abs.f32 	%f82, %f32;
	setp.num.f32 	%p74, %f82, %f82;
	and.pred  	%p75, %p73, %p74;
	@%p75 bra 	$L__BB1_65;
	add.s32 	%r145, %r145, 1;
	bra.uni 	$L__BB1_66;
$L__BB1_65:
	cvt.f64.f32 	%fd254, %f31;
	cvt.f64.f32 	%fd255, %f32;
	add.f64 	%fd405, %fd405, %fd254;
	add.f64 	%fd406, %fd406, %fd255;
	fma.rn.f64 	%fd407, %fd254, %fd254, %fd407;
	fma.rn.f64 	%fd408, %fd255, %fd255, %fd408;
	fma.rn.f64 	%fd409, %fd254, %fd255, %fd409;
$L__BB1_66:
	add.s32 	%r143, %r143, 2;
$L__BB1_67:
	and.b32  	%r108, %r80, 1;
	setp.eq.b32 	%p76, %r108, 1;
	not.pred 	%p77, %p76;
	@%p77 bra 	$L__BB1_71;
	mad.lo.s32 	%r109, %r143, %r81, %r1;
	mul.wide.s32 	%rd58, %r109, 4;
	add.s64 	%rd59, %rd2, %rd58;
	ld.global.nc.f32 	%f33, [%rd59];
	add.s64 	%rd60, %rd1, %rd58;
	ld.global.nc.f32 	%f34, [%rd60];
	abs.f32 	%f84, %f33;
	setp.num.f32 	%p78, %f84, %f84;
	abs.f32 	%f85, %f34;
	setp.num.f32 	%p79, %f85, %f85;
	and.pred  	%p80, %p78, %p79;
	@%p80 bra 	$L__BB1_70;
	add.s32 	%r145, %r145, 1;
	bra.uni 	$L__BB1_71;
$L__BB1_70:
	cvt.f64.f32 	%fd256, %f33;
	cvt.f64.f32 	%fd257, %f34;
	add.f64 	%fd405, %fd405, %fd256;
	add.f64 	%fd406, %fd406, %fd257;
	fma.rn.f64 	%fd407, %fd256, %fd256, %fd407;
	fma.rn.f64 	%fd408, %fd257, %fd257, %fd408;
	fma.rn.f64 	%fd409, %fd256, %fd257, %fd409;
$L__BB1_71:
	setp.ne.s32 	%p81, %r145, 0;
	mov.f32 	%f90, 0f7FFFFFFF;
	@%p81 bra 	$L__BB1_74;
	mul.f64 	%fd272, %fd405, %fd405;
	mul.f64 	%fd273, %fd96, %fd272;
	sub.f64 	%fd204, %fd407, %fd273;
	mul.f64 	%fd274, %fd406, %fd406;
	mul.f64 	%fd275, %fd96, %fd274;
	sub.f64 	%fd276, %fd408, %fd275;
	setp.leu.f64 	%p82, %fd204, 0d0000000000000000;
	setp.leu.f64 	%p83, %fd276, 0d0000000000000000;
	mov.f32 	%f90, 0f00000000;
	or.pred  	%p84, %p82, %p83;
	@%p84 bra 	$L__BB1_74;
	sqrt.rn.f64 	%fd277, %fd204;
	sqrt.rn.f64 	%fd278, %fd276;
	mul.f64 	%fd279, %fd277, %fd278;
	setp.gt.f64 	%p85, %fd279, 0d0000000000000000;
	mul.f64 	%fd280, %fd405, %fd406;
	mul.f64 	%fd281, %fd96, %fd280;
	sub.f64 	%fd282, %fd409, %fd281;
	div.rn.f64 	%fd283, %fd282, %fd279;
	selp.f64 	%fd284, %fd283, 0d0000000000000000, %p85;
	cvt.rn.f32.f64 	%f90, %fd284;
$L__BB1_74:
	ld.param.u64 	%rd64, [correl_hl_many_series_one_param_f32_param_6];
	cvta.to.global.u64 	%rd61, %rd64;
	mul.wide.u32 	%rd62, %r45, 4;
	add.s64 	%rd63, %rd61, %rd62;
	st.global.f32 	[%rd63], %f90;
	add.s32 	%r127, %r127, 1;
	setp.lt.s32 	%p86, %r127, %r82;
	@%p86 bra 	$L__BB1_40;
$L__BB1_75:
	ret;
$L__BB1_76:
	cvt.f64.f32 	%fd258, %f17;
	cvt.f64.f32 	%fd259, %f18;
	cvt.f64.f32 	%fd260, %f19;
	cvt.f64.f32 	%fd261, %f20;
	sub.f64 	%fd262, %fd260, %fd258;
	add.f64 	%fd405, %fd405, %fd262;
	sub.f64 	%fd263, %fd261, %fd259;
	add.f64 	%fd406, %fd406, %fd263;
	mul.f64 	%fd264, %fd260, %fd260;
	mul.f64 	%fd265, %fd258, %fd258;
	sub.f64 	%fd266, %fd264, %fd265;
	add.f64 	%fd407, %fd407, %fd266;
	mul.f64 	%fd267, %fd261, %fd261;
	mul.f64 	%fd268, %fd259, %fd259;
	sub.f64 	%fd269, %fd267, %fd268;
	add.f64 	%fd408, %fd408, %fd269;
	mul.f64 	%fd270, %fd258, %fd259;
	sub.f64 	%fd271, %fd409, %fd270;
	fma.rn.f64 	%fd409, %fd260, %fd261, %fd271;
	bra.uni 	$L__BB1_71;

}


// ===== COMPILED SASS (sm_100) =====

	.target	sm_100

	.elftype	@"ET_EXEC"


//--------------------- .note.nv.tkinfo           --------------------------
	.section	.note.nv.tkinfo,"",@"SHT_NOTE"
	.sectionflags	@"SHF_NOTE_NV_TKINFO"
	.tkinfo
        /*0018*/ 	.word	0x00000002
        /*0030*/ 	.string	""
        /*0030*/ 	.string	"ptxas"
        /*0030*/ 	.string	"Cuda compilation tools, release 13.0, V13.0.88"
        /*0030*/ 	.string	"Build cuda_13.0.r13.0/compiler.36424714_0"
        /*0030*/ 	.string	"-arch sm_100 -m 64 "



//--------------------- .note.nv.cuinfo           --------------------------
	.section	.note.nv.cuinfo,"",@"SHT_NOTE"
	.sectionflags	@"SHF_NOTE_NV_CUINFO"
        /*0018*/ 	.short	0x0002
        /*001a*/ 	.short	0x0064
        /*001c*/ 	.short	0x0082
	.zero		2


//--------------------- .nv.info                  --------------------------
	.section	.nv.info,"",@"SHT_CUDA_INFO"
	.align	4


	//----- nvinfo : EIATTR_REGCOUNT
	.align		4
        /*0000*/ 	.byte	0x04, 0x2f
        /*0002*/ 	.short	(.L_1 - .L_0)
	.align		4
.L_0:
        /*0004*/ 	.word	index@(correl_hl_batch_f32)
        /*0008*/ 	.word	0x00000026


	//----- nvinfo : EIATTR_FRAME_SIZE
	.align		4
.L_1:
        /*000c*/ 	.byte	0x04, 0x11
        /*000e*/ 	.short	(.L_3 - .L_2)
	.align		4
.L_2:
        /*0010*/ 	.word	index@($__internal_5_$__cuda_sm20_dsqrt_rn_f64_mediumpath_v1)
        /*0014*/ 	.word	0x00000000


	//----- nvinfo : EIATTR_FRAME_SIZE
	.align		4
.L_3:
        /*0018*/ 	.byte	0x04, 0x11
        /*001a*/ 	.short	(.L_5 - .L_4)
	.align		4
.L_4:
        /*001c*/ 	.word	index@($__internal_4_$__cuda_sm20_div_rn_f64_full)
        /*0020*/ 	.word	0x00000000


	//----- nvinfo : EIATTR_FRAME_SIZE
	.align		4
.L_5:
        /*0024*/ 	.byte	0x04, 0x11
        /*0026*/ 	.short	(.L_7 - .L_6)
	.align		4
.L_6:
        /*0028*/ 	.word	index@($__internal_3_$__cuda_sm20_dblrcp_rn_slowpath_v3)
        /*002c*/ 	.word	0x00000000


	//----- nvinfo : EIATTR_FRAME_SIZE
	.align		4
.L_7:
        /*0030*/ 	.byte	0x04, 0x11
        /*0032*/ 	.short	(.L_9 - .L_8)
	.align		4
.L_8:
        /*0034*/ 	.word	index@(correl_hl_batch_f32)
        /*0038*/ 	.word	0x00000000


	//----- nvinfo : EIATTR_REGCOUNT
	.align		4
.L_9:
        /*003c*/ 	.byte	0x04, 0x2f
        /*003e*/ 	.short	(.L_11 - .L_10)
	.align		4
.L_10:
        /*0040*/ 	.word	index@(correl_hl_many_series_one_param_f32)
        /*0044*/ 	.word	0x00000028


	//----- nvinfo : EIATTR_FRAME_SIZE
	.align		4
.L_11:
        /*0048*/ 	.byte	0x04, 0x11
        /*004a*/ 	.short	(.L_13 - .L_12)
	.align		4
.L_12:
        /*004c*/ 	.word	index@($__internal_2_$__cuda_sm20_dsqrt_rn_f64_mediumpath_v1)
        /*0050*/ 	.word	0x00000000


	//----- nvinfo : EIATTR_FRAME_SIZE
	.align		4
.L_13:
        /*0054*/ 	.byte	0x04, 0x11
        /*0056*/ 	.short	(.L_15 - .L_14)
	.align		4
.L_14:
        /*0058*/ 	.word	index@($__internal_1_$__cuda_sm20_div_rn_f64_full)
        /*005c*/ 	.word	0x00000000


	//----- nvinfo : EIATTR_FRAME_SIZE
	.align		4
.L_15:
        /*0060*/ 	.byte	0x04, 0x11
        /*0062*/ 	.short	(.L_17 - .L_16)
	.align		4
.L_16:
        /*0064*/ 	.word	index@($__internal_0_$__cuda_sm20_dblrcp_rn_slowpath_v3)
        /*0068*/ 	.word	0x00000000


	//----- nvinfo : EIATTR_FRAME_SIZE
	.align		4
.L_17:
        /*006c*/ 	.byte	0x04, 0x11
        /*006e*/ 	.short	(.L_19 - .L_18)
	.align		4
.L_18:
        /*0070*/ 	.word	index@(correl_hl_many_series_one_param_f32)
        /*0074*/ 	.word	0x00000000


	//----- nvinfo : EIATTR_MIN_STACK_SIZE
	.align		4
.L_19:
        /*0078*/ 	.byte	0x04, 0x12
        /*007a*/ 	.short	(.L_21 - .L_20)
	.align		4
.L_20:
        /*007c*/ 	.word	index@(correl_hl_many_series_one_param_f32)
        /*0080*/ 	.word	0x00000000


	//----- nvinfo : EIATTR_MIN_STACK_SIZE
	.align		4
.L_21:
        /*0084*/ 	.byte	0x04, 0x12
        /*0086*/ 	.short	(.L_23 - .L_22)
	.align		4
.L_22:
        /*0088*/ 	.word	index@(correl_hl_batch_f32)
        /*008c*/ 	.word	0x00000000
.L_23:


//--------------------- .nv.compat                --------------------------
	.section	.nv.compat,"",@"SHT_CUDA_COMPAT_INFO"
	.align	4
        /*0000*/ 	.byte	0x02, 0x09, 0x00, 0x00, 0x02, 0x02, 0x01, 0x00, 0x02, 0x05, 0x05, 0x00, 0x03, 0x07, 0x01, 0x01
        /*0010*/ 	.byte	0x02, 0x03, 0x00, 0x00, 0x02, 0x06, 0x01, 0x00, 0x04, 0x0b, 0x08, 0x00, 0x01, 0x00, 0x00, 0x00
        /*0020*/ 	.byte	0x00, 0x00, 0x00, 0x00


//--------------------- .nv.info.correl_hl_many_series_one_param_f32 --------------------------
	.section	.nv.info.correl_hl_many_series_one_param_f32,"",@"SHT_CUDA_INFO"
	.sectionflags	@""
	.align	4


	//----- nvinfo : EIATTR_CUDA_API_VERSION
	.align		4
        /*0000*/ 	.byte	0x04, 0x37
        /*0002*/ 	.short	(.L_25 - .L_24)
.L_24:
        /*0004*/ 	.word	0x00000082


	//----- nvinfo : EIATTR_KPARAM_INFO
	.align		4
.L_25:
        /*0008*/ 	.byte	0x04, 0x17
        /*000a*/ 	.short	(.L_27 - .L_26)
.L_26:
        /*000c*/ 	.word	0x00000000
        /*0010*/ 	.short	0x0006
        /*0012*/ 	.short	0x0028
        /*0014*/ 	.byte	0x00, 0xf5, 0x21, 0x00


	//----- nvinfo : EIATTR_KPARAM_INFO
	.align		4
.L_27:
        /*0018*/ 	.byte	0x04, 0x17
        /*001a*/ 	.short	(.L_29 - .L_28)
.L_28:
        /*001c*/ 	.word	0x00000000
        /*0020*/ 	.short	0x0005
        /*0022*/ 	.short	0x0020
        /*0024*/ 	.byte	0x00, 0xf0, 0x11, 0x00


	//----- nvinfo : EIATTR_KPARAM_INFO
	.align		4
.L_29:
        /*0028*/ 	.byte	0x04, 0x17
        /*002a*/ 	.short	(.L_31 - .L_30)
.L_30:
        /*002c*/ 	.word	0x00000000
        /*0030*/ 	.short	0x0004
        /*0032*/ 	.short	0x001c
        /*0034*/ 	.byte	0x00, 0xf0, 0x11, 0x00


	//----- nvinfo : EIATTR_KPARAM_INFO
	.align		4
.L_31:
        /*0038*/ 	.byte	0x04, 0x17
        /*003a*/ 	.short	(.L_33 - .L_32)
.L_32:
        /*003c*/ 	.word	0x00000000
        /*0040*/ 	.short	0x0003
        /*0042*/ 	.short	0x0018
        /*0044*/ 	.byte	0x00, 0xf0, 0x11, 0x00


	//----- nvinfo : EIATTR_KPARAM_INFO
	.align		4
.L_33:
        /*0048*/ 	.byte	0x04, 0x17
        /*004a*/ 	.short	(.L_35 - .L_34)
.L_34:
        /*004c*/ 	.word	0x00000000
        /*0050*/ 	.short	0x0002
        /*0052*/ 	.short	0x0010
        /*0054*/ 	.byte	0x00, 0xf5, 0x21, 0x00


	//----- nvinfo : EIATTR_KPARAM_INFO
	.align		4
.L_35:
        /*0058*/ 	.byte	0x04, 0x17
        /*005a*/ 	.short	(.L_37 - .L_36)
.L_36:
        /*005c*/ 	.word	0x00000000
        /*0060*/ 	.short	0x0001
        /*0062*/ 	.short	0x0008
        /*0064*/ 	.byte	0x00, 0xf5, 0x21, 0x00


	//----- nvinfo : EIATTR_KPARAM_INFO
	.align		4
.L_37:
        /*0068*/ 	.byte	0x04, 0x17
        /*006a*/ 	.short	(.L_39 - .L_38)
.L_38:
        /*006c*/ 	.word	0x00000000
        /*0070*/ 	.short	0x0000
        /*0072*/ 	.short	0x0000
        /*0074*/ 	.byte	0x00, 0xf5, 0x21, 0x00


	//----- nvinfo : EIATTR_SPARSE_MMA_MASK
	.align		4
.L_39:
        /*0078*/ 	.byte	0x03, 0x50
        /*007a*/ 	.short	0x0000


	//----- nvinfo : EIATTR_MAXREG_COUNT
	.align		4
        /*007c*/ 	.byte	0x03, 0x1b
        /*007e*/ 	.short	0x00ff


	//----- nvinfo : EIATTR_NUM_BARRIERS
	.align		4
        /*0080*/ 	.byte	0x02, 0x4c
        /*0082*/ 	.byte	0x01
	.zero		1


	//----- nvinfo : EIATTR_MERCURY_ISA_VERSION
	.align		4
        /*0084*/ 	.byte	0x03, 0x5f
        /*0086*/ 	.short	0x0101


	//----- nvinfo : EIATTR_VRC_CTA_INIT_COUNT
	.align		4
        /*0088*/ 	.byte	0x02, 0x4a
	.zero		1
	.zero		1


	//----- nvinfo : EIATTR_EXIT_INSTR_OFFSETS
	.align		4
        /*008c*/ 	.byte	0x04, 0x1c
        /*008e*/ 	.short	(.L_41 - .L_40)


	//   ....[0]....
.L_40:
        /*0090*/ 	.word	0x00000050


	//   ....[1]....
        /*0094*/ 	.word	0x000000d0


	//   ....[2]....
        /*0098*/ 	.word	0x000001e0


	//   ....[3]....
        /*009c*/ 	.word	0x00001220


	//   ....[4]....
        /*00a0*/ 	.word	0x00002350


	//----- nvinfo : EIATTR_CRS_STACK_SIZE
	.align		4
.L_41:
        /*00a4*/ 	.byte	0x04, 0x1e
        /*00a6*/ 	.short	(.L_43 - .L_42)
.L_42:
        /*00a8*/ 	.word	0x00000000


	//----- nvinfo : EIATTR_CBANK_PARAM_SIZE
	.align		4
.L_43:
        /*00ac*/ 	.byte	0x03, 0x19
        /*00ae*/ 	.short	0x0030


	//----- nvinfo : EIATTR_PARAM_CBANK
	.align		4
        /*00b0*/ 	.byte	0x04, 0x0a
        /*00b2*/ 	.short	(.L_45 - .L_44)
	.align		4
.L_44:
        /*00b4*/ 	.word	index@(.nv.constant0.correl_hl_many_series_one_param_f32)
        /*00b8*/ 	.short	0x0380
        /*00ba*/ 	.short	0x0030


	//----- nvinfo : EIATTR_SW_WAR
	.align		4
.L_45:
        /*00bc*/ 	.byte	0x04, 0x36
        /*00be*/ 	.short	(.L_47 - .L_46)
.L_46:
        /*00c0*/ 	.word	0x00000008
.L_47:


//--------------------- .nv.info.correl_hl_batch_f32 --------------------------
	.section	.nv.info.correl_hl_batch_f32,"",@"SHT_CUDA_INFO"
	.sectionflags	@""
	.align	4


	//----- nvinfo : EIATTR_CUDA_API_VERSION
	.align		4
        /*0000*/ 	.byte	0x04, 0x37
        /*0002*/ 	.short	(.L_49 - .L_48)
.L_48:
        /*0004*/ 	.word	0x00000082


	//----- nvinfo : EIATTR_KPARAM_INFO
	.align		4
.L_49:
        /*0008*/ 	.byte	0x04, 0x17
        /*000a*/ 	.short	(.L_51 - .L_50)
.L_50:
        /*000c*/ 	.word	0x00000000
        /*0010*/ 	.short	0x000a
        /*0012*/ 	.short	0x0048
        /*0014*/ 	.byte	0x00, 0xf5, 0x21, 0x00


	//----- nvinfo : EIATTR_KPARAM_INFO
	.align		4
.L_51:
        /*0018*/ 	.byte	0x04, 0x17
        /*001a*/ 	.short	(.L_53 - .L_52)
.L_52:
        /*001c*/ 	.word	0x00000000
        /*0020*/ 	.short	0x0009
        /*0022*/ 	.short	0x0040
        /*0024*/ 	.byte	0x00, 0xf0, 0x11, 0x00


	//----- nvinfo : EIATTR_KPARAM_INFO
	.align		4
.L_53:
        /*0028*/ 	.byte	0x04, 0x17
        /*002a*/ 	.short	(.L_55 - .L_54)
.L_54:
        /*002c*/ 	.word	0x00000000
        /*0030*/ 	.short	0x0008
        /*0032*/ 	.short	0x0038
        /*0034*/ 	.byte	0x00, 0xf5, 0x21, 0x00


	//----- nvinfo : EIATTR_KPARAM_INFO
	.align		4
.L_55:
        /*0038*/ 	.byte	0x04, 0x17
        /*003a*/ 	.short	(.L_57 - .L_56)
.L_56:
        /*003c*/ 	.word	0x00000000
        /*0040*/ 	.short	0x0007
        /*0042*/ 	.short	0x0034
        /*0044*/ 	.byte	0x00, 0xf0, 0x11, 0x00


	//----- nvinfo : EIATTR_KPARAM_INFO
	.align		4
.L_57:
        /*0048*/ 	.byte	0x04, 0x17
        /*004a*/ 	.short	(.L_59 - .L_58)
.L_58:
        /*004c*/ 	.word	0x00000000
        /*0050*/ 	.short	0x0006
        /*0052*/ 	.short	0x0030
        /*0054*/ 	.byte	0x00, 0xf0, 0x11, 0x00


	//----- nvinfo : EIATTR_KPARAM_INFO
	.align		4
.L_59:
        /*0058*/ 	.byte	0x04, 0x17
        /*005a*/ 	.short	(.L_61 - .L_60)
.L_60:
        /*005c*/ 	.word	0x00000000
        /*0060*/ 	.short	0x0005
        /*0062*/ 	.short	0x0028
        /*0064*/ 	.byte	0x00, 0xf5, 0x21, 0x00


	//----- nvinfo : EIATTR_KPARAM_INFO
	.align		4
.L_61:
        /*0068*/ 	.byte	0x04, 0x17
        /*006a*/ 	.short	(.L_63 - .L_62)
.L_62:
        /*006c*/ 	.word	0x00000000
        /*0070*/ 	.short	0x0004
        /*0072*/ 	.short	0x0020
        /*0074*/ 	.byte	0x00, 0xf5, 0x21, 0x00


	//----- nvinfo : EIATTR_KPARAM_INFO
	.align		4
.L_63:
        /*0078*/ 	.byte	0x04, 0x17
        /*007a*/ 	.short	(.L_65 - .L_64)
.L_64:
        /*007c*/ 	.word	0x00000000
        /*0080*/ 	.short	0x0003
        /*0082*/ 	.short	0x0018
        /*0084*/ 	.byte	0x00, 0xf5, 0x21, 0x00


	//----- nvinfo : EIATTR_KPARAM_INFO
	.align		4
.L_65:
        /*0088*/ 	.byte	0x04, 0x17
        /*008a*/ 	.short	(.L_67 - .L_66)
.L_66:
        /*008c*/ 	.word	0x00000000
        /*0090*/ 	.short	0x0002
        /*0092*/ 	.short	0x0010
        /*0094*/ 	.byte	0x00, 0xf5, 0x21, 0x00


	//----- nvinfo : EIATTR_KPARAM_INFO
	.align		4
.L_67:
        /*0098*/ 	.byte	0x04, 0x17
        /*009a*/ 	.short	(.L_69 - .L_68)
.L_68:
        /*009c*/ 	.word	0x00000000
        /*00a0*/ 	.short	0x0001
        /*00a2*/ 	.short	0x0008
        /*00a4*/ 	.byte	0x00, 0xf5, 0x21, 0x00


	//----- nvinfo : EIATTR_KPARAM_INFO
	.align		4
.L_69:
        /*00a8*/ 	.byte	0x04, 0x17
        /*00aa*/ 	.short	(.L_71 - .L_70)
.L_70:
        /*00ac*/ 	.word	0x00000000
        /*00b0*/ 	.short	0x0000
        /*00b2*/ 	.short	0x0000
        /*00b4*/ 	.byte	0x00, 0xf5, 0x21, 0x00


	//----- nvinfo : EIATTR_SPARSE_MMA_MASK
	.align		4
.L_71:
        /*00b8*/ 	.byte	0x03, 0x50
        /*00ba*/ 	.short	0x0000


	//----- nvinfo : EIATTR_MAXREG_COUNT
	.align		4
        /*00bc*/ 	.byte	0x03, 0x1b
        /*00be*/ 	.short	0x00ff


	//----- nvinfo : EIATTR_MERCURY_ISA_VERSION
	.align		4
        /*00c0*/ 	.byte	0x03, 0x5f
        /*00c2*/ 	.short	0x0101


	//----- nvinfo : EIATTR_VRC_CTA_INIT_COUNT
	.align		4
        /*00c4*/ 	.byte	0x02, 0x4a
	.zero		1
	.zero		1


	//----- nvinfo : EIATTR_EXIT_INSTR_OFFSETS
	.align		4
        /*00c8*/ 	.byte	0x04, 0x1c
        /*00ca*/ 	.short	(.L_73 - .L_72)


	//   ....[0]....
.L_72:
        /*00cc*/ 	.word	0x00000040


	//   ....[1]....
        /*00d0*/ 	.word	0x000000a0


	//   ....[2]....
        /*00d4*/ 	.word	0x00000110


	//   ....[3]....
        /*00d8*/ 	.word	0x00000ac0


	//----- nvinfo : EIATTR_CRS_STACK_SIZE
	.align		4
.L_73:
        /*00dc*/ 	.byte	0x04, 0x1e
        /*00de*/ 	.short	(.L_75 - .L_74)
.L_74:
        /*00e0*/ 	.word	0x00000000


	//----- nvinfo : EIATTR_CBANK_PARAM_SIZE
	.align		4
.L_75:
        /*00e4*/ 	.byte	0x03, 0x19
        /*00e6*/ 	.short	0x0050


	//----- nvinfo : EIATTR_PARAM_CBANK
	.align		4
        /*00e8*/ 	.byte	0x04, 0x0a
        /*00ea*/ 	.short	(.L_77 - .L_76)
	.align		4
.L_76:
        /*00ec*/ 	.word	index@(.nv.constant0.correl_hl_batch_f32)
        /*00f0*/ 	.short	0x0380
        /*00f2*/ 	.short	0x0050


	//----- nvinfo : EIATTR_SW_WAR
	.align		4
.L_77:
        /*00f4*/ 	.byte	0x04, 0x36
        /*00f6*/ 	.short	(.L_79 - .L_78)
.L_78:
        /*00f8*/ 	.word	0x00000008
.L_79:


//--------------------- .nv.callgraph             --------------------------
	.section	.nv.callgraph,"",@"SHT_CUDA_CALLGRAPH"
	.align	4
	.sectionentsize	8
	.align		4
        /*0000*/ 	.word	0x00000000
	.align		4
        /*0004*/ 	.word	0xffffffff
	.align		4
        /*0008*/ 	.word	0x00000000
	.align		4
        /*000c*/ 	.word	0xfffffffe
	.align		4
        /*0010*/ 	.word	0x00000000
	.align		4
        /*0014*/ 	.word	0xfffffffd
	.align		4
        /*0018*/ 	.word	0x00000000
	.align		4
        /*001c*/ 	.word	0xfffffffc


//--------------------- .text.correl_hl_many_series_one_param_f32 --------------------------
	.section	.text.correl_hl_many_series_one_param_f32,"ax",@progbits
	.align	128
        .global         correl_hl_many_series_one_param_f32
        .type           correl_hl_many_series_one_param_f32,@function
        .size           correl_hl_many_series_one_param_f32,(.L_x_64 - correl_hl_many_series_one_param_f32)
        .other          correl_hl_many_series_one_param_f32,@"STO_CUDA_ENTRY STV_DEFAULT"
correl_hl_many_series_one_param_f32:
.text.correl_hl_many_series_one_param_f32:
[----:B------:R-:W-:Y:S01]  /*0000*/  LDC R1, c[0x0][0x37c] ;  /* 0x0000df00ff017b82 */ /* 0x000fe20000000800 */
[----:B------:R-:W0:Y:S07]  /*0010*/  S2R R4, SR_CTAID.X ;  /* 0x0000000000047919 */ /* 0x000e2e0000002500 */
[----:B------:R-:W0:Y:S02]  /*0020*/  LDC.64 R8, c[0x0][0x398] ;  /* 0x0000e600ff087b82 */ /* 0x000e240000000a00 */
[----:B0-----:R-:W-:-:S04]  /*0030*/  ISETP.GE.AND P0, PT, R4, R9, PT ;  /* 0x000000090400720c */ /* 0x001fc80003f06270 */
[----:B------:R-:W-:-:S13]  /*0040*/  ISETP.LT.OR P0, PT, R8, 0x1, P0 ;  /* 0x000000010800780c */ /* 0x000fda0000701670 */
[----:B------:R-:W-:Y:S05]  /*0050*/  @P0 EXIT ;  /* 0x000000000000094d */ /* 0x000fea0003800000 */
[----:B------:R-:W0:Y:S01]  /*0060*/  LDC.64 R2, c[0x0][0x390] ;  /* 0x0000e400ff027b82 */ /* 0x000e220000000a00 */
[----:B------:R-:W1:Y:S01]  /*0070*/  LDCU.64 UR6, c[0x0][0x358] ;  /* 0x00006b00ff0677ac */ /* 0x000e620008000a00 */
[----:B------:R-:W2:Y:S01]  /*0080*/  LDCU UR4, c[0x0][0x3a0] ;  /* 0x00007400ff0477ac */ /* 0x000ea20008000800 */
[----:B0-----:R-:W-:-:S05]  /*0090*/  IMAD.WIDE.U32 R2, R4, 0x4, R2 ;  /* 0x0000000404027825 */ /* 0x001fca00078e0002 */
[----:B-1----:R-:W2:Y:S02]  /*00a0*/  LDG.E.CONSTANT R5, desc[UR6][R2.64] ;  /* 0x0000000602057981 */ /* 0x002ea4000c1e9900 */
[----:B--2---:R-:W-:-:S04]  /*00b0*/  ISETP.GE.AND P0, PT, R5, UR4, PT ;  /* 0x0000000405007c0c */ /* 0x004fc8000bf06270 */
[----:B------:R-:W-:-:S13]  /*00c0*/  ISETP.LT.OR P0, PT, R5, RZ, P0 ;  /* 0x000000ff0500720c */ /* 0x000fda0000701670 */
[----:B------:R-:W-:Y:S05]  /*00d0*/  @P0 EXIT ;  /* 0x000000000000094d */ /* 0x000fea0003800000 */
[----:B------:R-:W0:Y:S01]  /*00e0*/  S2R R0, SR_TID.X ;  /* 0x0000000000007919 */ /* 0x000e220000002100 */
[----:B------:R-:W-:Y:S01]  /*00f0*/  BSSY.RECONVERGENT B0, `(.L_x_0) ;  /* 0x000000d000007945 */ /* 0x000fe20003800200 */
[C---:B0-----:R-:W-:Y:S02]  /*0100*/  ISETP.GE.AND P0, PT, R0.reuse, UR4, PT ;  /* 0x0000000400007c0c */ /* 0x041fe4000bf06270 */
[----:B------:R-:W-:-:S11]  /*0110*/  ISETP.NE.AND P1, PT, R0, RZ, PT ;  /* 0x000000ff0000720c */ /* 0x000fd60003f25270 */
[----:B------:R-:W-:Y:S05]  /*0120*/  @P0 BRA `(.L_x_1) ;  /* 0x0000000000240947 */ /* 0x000fea0003800000 */
[----:B------:R-:W0:Y:S01]  /*0130*/  LDC R11, c[0x0][0x360] ;  /* 0x0000d800ff0b7b82 */ /* 0x000e220000000800 */
[----:B------:R-:W-:-:S07]  /*0140*/  IMAD.MOV.U32 R13, RZ, RZ, 0x7fffffff ;  /* 0x7fffffffff0d7424 */ /* 0x000fce00078e00ff */
[----:B------:R-:W1:Y:S02]  /*0150*/  LDC.64 R6, c[0x0][0x3a8] ;  /* 0x0000ea00ff067b82 */ /* 0x000e640000000a00 */
.L_x_2:
[----:B--2---:R-:W-:Y:S02]  /*0160*/  IMAD R3, R0, R9, R4 ;  /* 0x0000000900037224 */ /* 0x004fe400078e0204 */
[----:B0-----:R-:W-:Y:S02]  /*0170*/  IMAD.IADD R0, R11, 0x1, R0 ;  /* 0x000000010b007824 */ /* 0x001fe400078e0200 */
[----:B-1----:R-:W-:-:S03]  /*0180*/  IMAD.WIDE R2, R3, 0x4, R6 ;  /* 0x0000000403027825 */ /* 0x002fc600078e0206 */
[----:B------:R-:W-:Y:S02]  /*0190*/  ISETP.GE.AND P0, PT, R0, UR4, PT ;  /* 0x0000000400007c0c */ /* 0x000fe4000bf06270 */
[----:B------:R2:W-:Y:S11]  /*01a0*/  STG.E desc[UR6][R2.64], R13 ;  /* 0x0000000d02007986 */ /* 0x0005f6000c101906 */
[----:B------:R-:W-:Y:S05]  /*01b0*/  @!P0 BRA `(.L_x_2) ;  /* 0xfffffffc00e88947 */ /* 0x000fea000383ffff */
.L_x_1:
[----:B------:R-:W-:Y:S05]  /*01c0*/  BSYNC.RECONVERGENT B0 ;  /* 0x0000000000007941 */ /* 0x000fea0003800200 */
.L_x_0:
[----:B------:R-:W-:Y:S06]  /*01d0*/  BAR.SYNC.DEFER_BLOCKING 0x0 ;  /* 0x0000000000007b1d */ /* 0x000fec0000010000 */
[----:B------:R-:W-:Y:S05]  /*01e0*/  @P1 EXIT ;  /* 0x000000000000194d */ /* 0x000fea0003800000 */
[----:B--2---:R-:W-:Y:S01]  /*01f0*/  IMAD.IADD R3, R5, 0x1, R8 ;  /* 0x0000000105037824 */ /* 0x004fe200078e0208 */
[----:B------:R-:W-:Y:S01]  /*0200*/  CS2R R20, SRZ ;  /* 0x0000000000147805 */ /* 0x000fe2000001ff00 */
[----:B------:R-:W-:Y:S01]  /*0210*/  IMAD.MOV.U32 R2, RZ, RZ, RZ ;  /* 0x000000ffff027224 */ /* 0x000fe200078e00ff */
[----:B------:R-:W-:Y:S02]  /*0220*/  CS2R R18, SRZ ;  /* 0x0000000000127805 */ /* 0x000fe4000001ff00 */
[----:B------:R-:W-:Y:S02]  /*0230*/  CS2R R16, SRZ ;  /* 0x0000000000107805 */ /* 0x000fe4000001ff00 */
[----:B------:R-:W-:Y:S02]  /*0240*/  VIMNMX R0, PT, PT, R3, UR4, PT ;  /* 0x0000000403007c48 */ /* 0x000fe4000bfe0100 */
[----:B------:R-:W-:Y:S02]  /*0250*/  CS2R R14, SRZ ;  /* 0x00000000000e7805 */ /* 0x000fe4000001ff00 */
[----:B------:R-:W-:-:S02]  /*0260*/  CS2R R12, SRZ ;  /* 0x00000000000c7805 */ /* 0x000fc4000001ff00 */
[----:B------:R-:W-:-:S13]  /*0270*/  ISETP.GE.AND P0, PT, R5, R0, PT ;  /* 0x000000000500720c */ /* 0x000fda0003f06270 */
[----:B------:R-:W-:Y:S05]  /*0280*/  @P0 BRA `(.L_x_3) ;  /* 0x0000000800380947 */ /* 0x000fea0003800000 */
[----:B------:R-:W-:Y:S02]  /*0290*/  IMAD.IADD R6, R5, 0x1, -R0 ;  /* 0x0000000105067824 */ /* 0x000fe400078e0a00 */
[----:B------:R-:W-:Y:S02]  /*02a0*/  HFMA2 R2, -RZ, RZ, 0, 0 ;  /* 0x00000000ff027431 */ /* 0x000fe400000001ff */
[----:B------:R-:W-:Y:S01]  /*02b0*/  IMAD.IADD R0, R0, 0x1, -R5 ;  /* 0x0000000100007824 */ /* 0x000fe200078e0a05 */
[----:B------:R-:W-:Y:S02]  /*02c0*/  CS2R R12, SRZ ;  /* 0x00000000000c7805 */ /* 0x000fe4000001ff00 */
[----:B------:R-:W-:Y:S02]  /*02d0*/  CS2R R14, SRZ ;  /* 0x00000000000e7805 */ /* 0x000fe4000001ff00 */
[----:B------:R-:W-:Y:S02]  /*02e0*/  ISETP.GT.U32.AND P0, PT, R6, -0x4, PT ;  /* 0xfffffffc0600780c */ /* 0x000fe40003f04070 */
[----:B------:R-:W-:-:S02]  /*02f0*/  CS2R R16, SRZ ;  /* 0x0000000000107805 */ /* 0x000fc4000001ff00 */
[----:B------:R-:W-:Y:S02]  /*0300*/  CS2R R18, SRZ ;  /* 0x0000000000127805 */ /* 0x000fe4000001ff00 */
[----:B------:R-:W-:Y:S02]  /*0310*/  CS2R R20, SRZ ;  /* 0x0000000000147805 */ /* 0x000fe4000001ff00 */
[----:B------:R-:W-:-:S05]  /*0320*/  LOP3.LUT R6, R0, 0x3, RZ, 0xc0, !PT ;  /* 0x0000000300067812 */ /* 0x000fca00078ec0ff */
[----:B------:R-:W-:Y:S05]  /*0330*/  @P0 BRA `(.L_x_4) ;  /* 0x0000000400200947 */ /* 0x000fea0003800000 */
[----:B------:R-:W-:Y:S01]  /*0340*/  LOP3.LUT R7, R0, 0xfffffffc, RZ, 0xc0, !PT ;  /* 0xfffffffc00077812 */ /* 0x000fe200078ec0ff */
[----:B------:R-:W-:Y:S01]  /*0350*/  IMAD.MOV.U32 R2, RZ, RZ, RZ ;  /* 0x000000ffff027224 */ /* 0x000fe200078e00ff */
[----:B------:R-:W-:Y:S01]  /*0360*/  CS2R R12, SRZ ;  /* 0x00000000000c7805 */ /* 0x000fe2000001ff00 */
[----:B------:R-:W-:-:S06]  /*0370*/  UMOV UR4, URZ ;  /* 0x000000ff00047c82 */ /* 0x000fcc0008000000 */
.L_x_6:
[----:B------:R-:W0:Y:S08]  /*0380*/  LDC R9, c[0x0][0x39c] ;  /* 0x0000e700ff097b82 */ /* 0x000e300000000800 */
[----:B------:R-:W1:Y:S08]  /*0390*/  LDC.64 R22, c[0x0][0x388] ;  /* 0x0000e200ff167b82 */ /* 0x000e700000000a00 */
[----:B------:R-:W2:Y:S01]  /*03a0*/  LDC.64 R10, c[0x0][0x380] ;  /* 0x0000e000ff0a7b82 */ /* 0x000ea20000000a00 */
[----:B0-----:R-:W-:-:S04]  /*03b0*/  IMAD R25, R5, R9, R4 ;  /* 0x0000000905197224 */ /* 0x001fc800078e0204 */
[----:B-1----:R-:W-:-:S06]  /*03c0*/  IMAD.WIDE.U32 R30, R25, 0x4, R22 ;  /* 0x00000004191e7825 */ /* 0x002fcc00078e0016 */
[----:B------:R-:W3:Y:S01]  /*03d0*/  LDG.E.CONSTANT R30, desc[UR6][R30.64] ;  /* 0x000000061e1e7981 */ /* 0x000ee2000c1e9900 */
[----:B--2---:R-:W-:-:S04]  /*03e0*/  IMAD.WIDE.U32 R36, R25, 0x4, R10 ;  /* 0x0000000419247825 */ /* 0x004fc800078e000a */
[----:B------:R-:W-:-:S04]  /*03f0*/  IMAD.IADD R25, R25, 0x1, R9 ;  /* 0x0000000119197824 */ /* 0x000fc800078e0209 */
[C---:B------:R-:W-:Y:S01]  /*0400*/  IMAD.WIDE.U32 R32, R25.reuse, 0x4, R22 ;  /* 0x0000000419207825 */ /* 0x040fe200078e0016 */
[----:B------:R-:W2:Y:S03]  /*0410*/  LDG.E.CONSTANT R31, desc[UR6][R36.64] ;  /* 0x00000006241f7981 */ /* 0x000ea6000c1e9900 */
[C---:B------:R-:W-:Y:S01]  /*0420*/  IMAD.IADD R35, R25.reuse, 0x1, R9 ;  /* 0x0000000119237824 */ /* 0x040fe200078e0209 */
[----:B------:R-:W4:Y:S01]  /*0430*/  LDG.E.CONSTANT R8, desc[UR6][R32.64] ;  /* 0x0000000620087981 */ /* 0x000f22000c1e9900 */
[----:B------:R-:W-:-:S04]  /*0440*/  IMAD.WIDE.U32 R26, R25, 0x4, R10 ;  /* 0x00000004191a7825 */ /* 0x000fc800078e000a */
[C---:B------:R-:W-:Y:S02]  /*0450*/  IMAD.WIDE.U32 R24, R35.reuse, 0x4, R22 ;  /* 0x0000000423187825 */ /* 0x040fe400078e0016 */
[----:B------:R-:W5:Y:S02]  /*0460*/  LDG.E.CONSTANT R26, desc[UR6][R26.64] ;  /* 0x000000061a1a7981 */ /* 0x000f64000c1e9900 */
[C---:B------:R-:W-:Y:S02]  /*0470*/  IMAD.WIDE.U32 R28, R35.reuse, 0x4, R10 ;  /* 0x00000004231c7825 */ /* 0x040fe400078e000a */
[----:B------:R-:W5:Y:S02]  /*0480*/  LDG.E.CONSTANT R24, desc[UR6][R24.64] ;  /* 0x0000000618187981 */ /* 0x000f64000c1e9900 */
[----:B------:R-:W-:Y:S02]  /*0490*/  IMAD.IADD R35, R35, 0x1, R9 ;  /* 0x0000000123237824 */ /* 0x000fe400078e0209 */
[----:B------:R0:W5:Y:S02]  /*04a0*/  LDG.E.CONSTANT R34, desc[UR6][R28.64] ;  /* 0x000000061c227981 */ /* 0x000164000c1e9900 */
[----:B------:R-:W-:-:S04]  /*04b0*/  IMAD.WIDE.U32 R22, R35, 0x4, R22 ;  /* 0x0000000423167825 */ /* 0x000fc800078e0016 */
[----:B------:R-:W-:Y:S01]  /*04c0*/  IMAD.WIDE.U32 R10, R35, 0x4, R10 ;  /* 0x00000004230a7825 */ /* 0x000fe200078e000a */
[----:B------:R-:W5:Y:S05]  /*04d0*/  LDG.E.CONSTANT R36, desc[UR6][R22.64] ;  /* 0x0000000616247981 */ /* 0x000f6a000c1e9900 */
[----:B------:R-:W5:Y:S01]  /*04e0*/  LDG.E.CONSTANT R10, desc[UR6][R10.64] ;  /* 0x000000060a0a7981 */ /* 0x000f62000c1e9900 */
[----:B------:R-:W-:Y:S01]  /*04f0*/  UIADD3 UR4, UPT, UPT, UR4, 0x4, URZ ;  /* 0x0000000404047890 */ /* 0x000fe2000fffe0ff */
[----:B---3--:R-:W-:-:S04]  /*0500*/  FSETP.NAN.AND P0, PT, |R30|, |R30|, PT ;  /* 0x4000001e1e00720b */ /* 0x008fc80003f08200 */
[----:B--2---:R-:W-:Y:S02]  /*0510*/  FSETP.NUM.AND P0, PT, |R31|, |R31|, !P0 ;  /* 0x4000001f1f00720b */ /* 0x004fe40004707200 */
[----:B----4-:R-:W-:-:S04]  /*0520*/  FSETP.NAN.AND P1, PT, |R8|, |R8|, PT ;  /* 0x400000080800720b */ /* 0x010fc80003f28200 */
[----:B-----5:R-:W-:-:S07]  /*0530*/  FSETP.NUM.AND P1, PT, |R26|, |R26|, !P1 ;  /* 0x4000001a1a00720b */ /* 0x020fce0004f27200 */
[----:B------:R-:W1:Y:S01]  /*0540*/  @P0 F2F.F64.F32 R32, R31 ;  /* 0x0000001f00200310 */ /* 0x000e620000201800 */
[----:B------:R-:W-:-:S07]  /*0550*/  FSETP.NAN.AND P2, PT, |R24|, |R24|, PT ;  /* 0x400000181800720b */ /* 0x000fce0003f48200 */
[----:B0-----:R-:W0:Y:S01]  /*0560*/  @P0 F2F.F64.F32 R28, R30 ;  /* 0x0000001e001c0310 */ /* 0x001e220000201800 */
[----:B------:R-:W-:-:S07]  /*0570*/  FSETP.NUM.AND P2, PT, |R34|, |R34|, !P2 ;  /* 0x400000222200720b */ /* 0x000fce0005747200 */
[----:B------:R-:W2:Y:S01]  /*0580*/  @P1 F2F.F64.F32 R26, R26 ;  /* 0x0000001a001a1310 */ /* 0x000ea20000201800 */
[----:B------:R-:W-:-:S07]  /*0590*/  FSETP.NAN.AND P3, PT, |R36|, |R36|, PT ;  /* 0x400000242400720b */ /* 0x000fce0003f68200 */
[----:B------:R-:W3:Y:S01]  /*05a0*/  @P1 F2F.F64.F32 R22, R8 ;  /* 0x0000000800161310 */ /* 0x000ee20000201800 */
[----:B-1----:R-:W-:Y:S02]  /*05b0*/  @P0 DADD R20, R20, R32 ;  /* 0x0000000014140229 */ /* 0x002fe40000000020 */
[C---:B------:R-:W-:Y:S02]  /*05c0*/  @P0 DFMA R16, R32.reuse, R32, R16 ;  /* 0x000000202010022b */ /* 0x040fe40000000010 */
[-C--:B0-----:R-:W-:Y:S02]  /*05d0*/  @P0 DFMA R12, R32, R28.reuse, R12 ;  /* 0x0000001c200c022b */ /* 0x081fe4000000000c */
[----:B------:R-:W-:Y:S01]  /*05e0*/  @P0 DADD R18, R18, R28 ;  /* 0x0000000012120229 */ /* 0x000fe2000000001c */
[----:B------:R-:W0:Y:S01]  /*05f0*/  @P2 F2F.F64.F32 R34, R34 ;  /* 0x0000002200222310 */ /* 0x000e220000201800 */
[----:B------:R-:W-:Y:S01]  /*0600*/  @P0 DFMA R14, R28, R28, R14 ;  /* 0x0000001c1c0e022b */ /* 0x000fe2000000000e */
[----:B------:R-:W-:Y:S01]  /*0610*/  @!P0 VIADD R2, R2, 0x1 ;  /* 0x0000000102028836 */ /* 0x000fe20000000000 */
[----:B------:R-:W-:-:S05]  /*0620*/  FSETP.NUM.AND P0, PT, |R10|, |R10|, !P3 ;  /* 0x4000000a0a00720b */ /* 0x000fca0005f07200 */
[----:B------:R-:W1:Y:S01]  /*0630*/  @P2 F2F.F64.F32 R24, R24 ;  /* 0x0000001800182310 */ /* 0x000e620000201800 */
[----:B--2---:R-:W-:Y:S02]  /*0640*/  @P1 DADD R20, R20, R26 ;  /* 0x0000000014141229 */ /* 0x004fe4000000001a */
[C---:B------:R-:W-:Y:S02]  /*0650*/  @P1 DFMA R16, R26.reuse, R26, R16 ;  /* 0x0000001a1a10122b */ /* 0x040fe40000000010 */
[-C--:B---3--:R-:W-:Y:S02]  /*0660*/  @P1 DFMA R12, R26, R22.reuse, R12 ;  /* 0x000000161a0c122b */ /* 0x088fe4000000000c */
[----:B------:R-:W-:Y:S02]  /*0670*/  @P1 DADD R18, R18, R22 ;  /* 0x0000000012121229 */ /* 0x000fe40000000016 */
[----:B------:R-:W-:Y:S01]  /*0680*/  @P1 DFMA R14, R22, R22, R14 ;  /* 0x00000016160e122b */ /* 0x000fe2000000000e */
[----:B------:R-:W-:Y:S01]  /*0690*/  @!P1 VIADD R2, R2, 0x1 ;  /* 0x0000000102029836 */ /* 0x000fe20000000000 */
[----:B------:R-:W-:Y:S01]  /*06a0*/  ISETP.NE.AND P3, PT, R7, UR4, PT ;  /* 0x0000000407007c0c */ /* 0x000fe2000bf65270 */
[----:B0-----:R-:W-:-:S02]  /*06b0*/  @P2 DADD R20, R20, R34 ;  /* 0x0000000014142229 */ /* 0x001fc40000000022 */
[C---:B------:R-:W-:Y:S02]  /*06c0*/  @P2 DFMA R16, R34.reuse, R34, R16 ;  /* 0x000000222210222b */ /* 0x040fe40000000010 */
[-C--:B-1----:R-:W-:Y:S02]  /*06d0*/  @P2 DFMA R12, R34, R24.reuse, R12 ;  /* 0x00000018220c222b */ /* 0x082fe4000000000c */
[----:B------:R-:W-:Y:S02]  /*06e0*/  @P2 DADD R18, R18, R24 ;  /* 0x0000000012122229 */ /* 0x000fe40000000018 */
[----:B------:R-:W-:Y:S01]  /*06f0*/  @P2 DFMA R14, R24, R24, R14 ;  /* 0x00000018180e222b */ /* 0x000fe2000000000e */
[----:B------:R-:W-:Y:S01]  /*0700*/  @!P2 IADD3 R2, PT, PT, R2, 0x1, RZ ;  /* 0x000000010202a810 */ /* 0x000fe20007ffe0ff */
[----:B------:R-:W-:Y:S09]  /*0710*/  @!P0 BRA `(.L_x_5) ;  /* 0x00000000001c8947 */ /* 0x000ff20003800000 */
[----:B------:R-:W0:Y:S08]  /*0720*/  F2F.F64.F32 R10, R10 ;  /* 0x0000000a000a7310 */ /* 0x000e300000201800 */
[----:B------:R-:W1:Y:S01]  /*0730*/  F2F.F64.F32 R36, R36 ;  /* 0x0000002400247310 */ /* 0x000e620000201800 */
[----:B0-----:R-:W-:Y:S02]  /*0740*/  DADD R20, R20, R10 ;  /* 0x0000000014147229 */ /* 0x001fe4000000000a */
[----:B------:R-:W-:-:S02]  /*0750*/  DFMA R16, R10, R10, R16 ;  /* 0x0000000a0a10722b */ /* 0x000fc40000000010 */
[-C--:B-1----:R-:W-:Y:S02]  /*0760*/  DFMA R12, R10, R36.reuse, R12 ;  /* 0x000000240a0c722b */ /* 0x082fe4000000000c */
[----:B------:R-:W-:Y:S02]  /*0770*/  DADD R18, R18, R36 ;  /* 0x0000000012127229 */ /* 0x000fe40000000024 */
[----:B------:R-:W-:-:S11]  /*0780*/  DFMA R14, R36, R36, R14 ;  /* 0x00000024240e722b */ /* 0x000fd6000000000e */
.L_x_5:
[----:B------:R-:W-:Y:S02]  /*0790*/  VIADD R5, R5, 0x4 ;  /* 0x0000000405057836 */ /* 0x000fe40000000000 */
[----:B------:R-:W-:Y:S01]  /*07a0*/  @!P0 VIADD R2, R2, 0x1 ;  /* 0x0000000102028836 */ /* 0x000fe20000000000 */
[----:B------:R-:W-:Y:S06]  /*07b0*/  @P3 BRA `(.L_x_6) ;  /* 0xfffffff800f03947 */ /* 0x000fec000383ffff */
.L_x_4:
[----:B------:R-:W-:-:S13]  /*07c0*/  ISETP.NE.AND P0, PT, R6, RZ, PT ;  /* 0x000000ff0600720c */ /* 0x000fda0003f05270 */
[----:B------:R-:W-:Y:S05]  /*07d0*/  @!P0 BRA `(.L_x_3) ;  /* 0x0000000000e48947 */ /* 0x000fea0003800000 */
[----:B------:R-:W-:-:S13]  /*07e0*/  ISETP.NE.AND P0, PT, R6, 0x1, PT ;  /* 0x000000010600780c */ /* 0x000fda0003f05270 */
[----:B------:R-:W-:Y:S05]  /*07f0*/  @!P0 BRA `(.L_x_7) ;  /* 0x0000000000888947 */ /* 0x000fea0003800000 */
[----:B------:R-:W0:Y:S01]  /*0800*/  LDC.64 R10, c[0x0][0x388] ;  /* 0x0000e200ff0a7b82 */ /* 0x000e220000000a00 */
[----:B------:R-:W-:-:S07]  /*0810*/  IMAD R27, R5, R9, R4 ;  /* 0x00000009051b7224 */ /* 0x000fce00078e0204 */
[----:B------:R-:W1:Y:S01]  /*0820*/  LDC.64 R6, c[0x0][0x380] ;  /* 0x0000e000ff067b82 */ /* 0x000e620000000a00 */
[----:B0-----:R-:W-:-:S06]  /*0830*/  IMAD.WIDE.U32 R24, R27, 0x4, R10 ;  /* 0x000000041b187825 */ /* 0x001fcc00078e000a */
[----:B------:R-:W2:Y:S01]  /*0840*/  LDG.E.CONSTANT R24, desc[UR6][R24.64] ;  /* 0x0000000618187981 */ /* 0x000ea2000c1e9900 */
[----:B-1----:R-:W-:-:S04]  /*0850*/  IMAD.WIDE.U32 R22, R27, 0x4, R6 ;  /* 0x000000041b167825 */ /* 0x002fc800078e0006 */
[----:B------:R-:W-:Y:S02]  /*0860*/  IMAD.IADD R27, R27, 0x1, R9 ;  /* 0x000000011b1b7824 */ /* 0x000fe400078e0209 */
[----:B------:R-:W3:Y:S02]  /*0870*/  LDG.E.CONSTANT R22, desc[UR6][R22.64] ;  /* 0x0000000616167981 */ /* 0x000ee4000c1e9900 */
[----:B------:R-:W-:-:S04]  /*0880*/  IMAD.WIDE.U32 R28, R27, 0x4, R10 ;  /* 0x000000041b1c7825 */ /* 0x000fc800078e000a */
[----:B------:R-:W-:Y:S02]  /*0890*/  IMAD.WIDE.U32 R26, R27, 0x4, R6 ;  /* 0x000000041b1a7825 */ /* 0x000fe400078e0006 */
[----:B------:R-:W4:Y:S04]  /*08a0*/  LDG.E.CONSTANT R28, desc[UR6][R28.64] ;  /* 0x000000061c1c7981 */ /* 0x000f28000c1e9900 */
[----:B------:R-:W5:Y:S01]  /*08b0*/  LDG.E.CONSTANT R26, desc[UR6][R26.64] ;  /* 0x000000061a1a7981 */ /* 0x000f62000c1e9900 */
[----:B--2---:R-:W-:-:S04]  /*08c0*/  FSETP.NAN.AND P0, PT, |R24|, |R24|, PT ;  /* 0x400000181800720b */ /* 0x004fc80003f08200 */
[----:B---3--:R-:W-:Y:S02]  /*08d0*/  FSETP.NUM.AND P0, PT, |R22|, |R22|, !P0 ;  /* 0x400000161600720b */ /* 0x008fe40004707200 */
[----:B----4-:R-:W-:-:S11]  /*08e0*/  FSETP.NAN.AND P1, PT, |R28|, |R28|, PT ;  /* 0x4000001c1c00720b */ /* 0x010fd60003f28200 */
[----:B------:R-:W0:Y:S01]  /*08f0*/  @P0 F2F.F64.F32 R6, R22 ;  /* 0x0000001600060310 */ /* 0x000e220000201800 */
[----:B-----5:R-:W-:-:S07]  /*0900*/  FSETP.NUM.AND P1, PT, |R26|, |R26|, !P1 ;  /* 0x4000001a1a00720b */ /* 0x020fce0004f27200 */
[----:B------:R-:W1:Y:S01]  /*0910*/  @P0 F2F.F64.F32 R10, R24 ;  /* 0x00000018000a0310 */ /* 0x000e620000201800 */
[----:B------:R-:W-:Y:S01]  /*0920*/  @!P0 VIADD R2, R2, 0x1 ;  /* 0x0000000102028836 */ /* 0x000fe20000000000 */
[----:B0-----:R-:W-:Y:S02]  /*0930*/  @P0 DADD R20, R20, R6 ;  /* 0x0000000014140229 */ /* 0x001fe40000000006 */
[C---:B------:R-:W-:Y:S02]  /*0940*/  @P0 DFMA R16, R6.reuse, R6, R16 ;  /* 0x000000060610022b */ /* 0x040fe40000000010 */
[-C--:B-1----:R-:W-:Y:S02]  /*0950*/  @P0 DFMA R12, R6, R10.reuse, R12 ;  /* 0x0000000a060c022b */ /* 0x082fe4000000000c */
[----:B------:R-:W-:Y:S02]  /*0960*/  @P0 DADD R18, R18, R10 ;  /* 0x0000000012120229 */ /* 0x000fe4000000000a */
[----:B------:R-:W-:Y:S01]  /*0970*/  @P0 DFMA R14, R10, R10, R14 ;  /* 0x0000000a0a0e022b */ /* 0x000fe2000000000e */
[----:B------:R-:W-:Y:S10]  /*0980*/  @!P1 BRA `(.L_x_8) ;  /* 0x00000000001c9947 */ /* 0x000ff40003800000 */
[----:B------:R-:W0:Y:S08]  /*0990*/  F2F.F64.F32 R6, R26 ;  /* 0x0000001a00067310 */ /* 0x000e300000201800 */
[----:B------:R-:W1:Y:S01]  /*09a0*/  F2F.F64.F32 R10, R28 ;  /* 0x0000001c000a7310 */ /* 0x000e620000201800 */
[----:B0-----:R-:W-:Y:S02]  /*09b0*/  DADD R20, R20, R6 ;  /* 0x0000000014147229 */ /* 0x001fe40000000006 */
[----:B------:R-:W-:-:S02]  /*09c0*/  DFMA R16, R6, R6, R16 ;  /* 0x000000060610722b */ /* 0x000fc40000000010 */
[-C--:B-1----:R-:W-:Y:S02]  /*09d0*/  DFMA R12, R6, R10.reuse, R12 ;  /* 0x0000000a060c722b */ /* 0x082fe4000000000c */
[----:B------:R-:W-:Y:S02]  /*09e0*/  DADD R18, R18, R10 ;  /* 0x0000000012127229 */ /* 0x000fe4000000000a */
[----:B------:R-:W-:-:S11]  /*09f0*/  DFMA R14, R10, R10, R14 ;  /* 0x0000000a0a0e722b */ /* 0x000fd6000000000e */
.L_x_8:
[----:B------:R-:W-:Y:S02]  /*0a00*/  VIADD R5, R5, 0x2 ;  /* 0x0000000205057836 */ /* 0x000fe40000000000 */
[----:B------:R-:W-:-:S07]  /*0a10*/  @!P1 VIADD R2, R2, 0x1 ;  /* 0x0000000102029836 */ /* 0x000fce0000000000 */
.L_x_7:
[----:B------:R-:W-:-:S04]  /*0a20*/  LOP3.LUT R0, R0, 0x1, RZ, 0xc0, !PT ;  /* 0x0000000100007812 */ /* 0x000fc800078ec0ff */
[----:B------:R-:W-:-:S13]  /*0a30*/  ISETP.NE.U32.AND P0, PT, R0, 0x1, PT ;  /* 0x000000010000780c */ /* 0x000fda0003f05070 */
[----:B------:R-:W-:Y:S05]  /*0a40*/  @P0 BRA `(.L_x_3) ;  /* 0x0000000000480947 */ /* 0x000fea0003800000 */
[----:B------:R-:W0:Y:S01]  /*0a50*/  LDC.64 R10, c[0x0][0x388] ;  /* 0x0000e200ff0a7b82 */ /* 0x000e220000000a00 */
[----:B------:R-:W-:-:S07]  /*0a60*/  IMAD R5, R5, R9, R4 ;  /* 0x0000000905057224 */ /* 0x000fce00078e0204 */
[----:B------:R-:W1:Y:S01]  /*0a70*/  LDC.64 R6, c[0x0][0x380] ;  /* 0x0000e000ff067b82 */ /* 0x000e620000000a00 */
[----:B0-----:R-:W-:-:S06]  /*0a80*/  IMAD.WIDE.U32 R8, R5, 0x4, R10 ;  /* 0x0000000405087825 */ /* 0x001fcc00078e000a */
[----:B------:R-:W2:Y:S01]  /*0a90*/  LDG.E.CONSTANT R8, desc[UR6][R8.64] ;  /* 0x0000000608087981 */ /* 0x000ea2000c1e9900 */
[----:B-1----:R-:W-:-:S06]  /*0aa0*/  IMAD.WIDE.U32 R6, R5, 0x4, R6 ;  /* 0x0000000405067825 */ /* 0x002fcc00078e0006 */
[----:B------:R-:W3:Y:S01]  /*0ab0*/  LDG.E.CONSTANT R6, desc[UR6][R6.64] ;  /* 0x0000000606067981 */ /* 0x000ee2000c1e9900 */
[----:B--2---:R-:W-:-:S04]  /*0ac0*/  FSETP.NAN.AND P0, PT, |R8|, |R8|, PT ;  /* 0x400000080800720b */ /* 0x004fc80003f08200 */
[----:B---3--:R-:W-:-:S13]  /*0ad0*/  FSETP.NUM.AND P0, PT, |R6|, |R6|, !P0 ;  /* 0x400000060600720b */ /* 0x008fda0004707200 */
[----:B------:R-:W-:Y:S01]  /*0ae0*/  @!P0 IADD3 R2, PT, PT, R2, 0x1, RZ ;  /* 0x0000000102028810 */ /* 0x000fe20007ffe0ff */
[----:B------:R-:W-:Y:S06]  /*0af0*/  @!P0 BRA `(.L_x_3) ;  /* 0x00000000001c8947 */ /* 0x000fec0003800000 */
[----:B------:R-:W0:Y:S08]  /*0b00*/  F2F.F64.F32 R6, R6 ;  /* 0x0000000600067310 */ /* 0x000e300000201800 */
[----:B------:R-:W1:Y:S01]  /*0b10*/  F2F.F64.F32 R8, R8 ;  /* 0x0000000800087310 */ /* 0x000e620000201800 */
[----:B0-----:R-:W-:Y:S02]  /*0b20*/  DADD R20, R20, R6 ;  /* 0x0000000014147229 */ /* 0x001fe40000000006 */
[----:B------:R-:W-:-:S02]  /*0b30*/  DFMA R16, R6, R6, R16 ;  /* 0x000000060610722b */ /* 0x000fc40000000010 */
[-C--:B-1----:R-:W-:Y:S02]  /*0b40*/  DFMA R12, R6, R8.reuse, R12 ;  /* 0x00000008060c722b */ /* 0x082fe4000000000c */
[----:B------:R-:W-:Y:S02]  /*0b50*/  DADD R18, R18, R8 ;  /* 0x0000000012127229 */ /* 0x000fe40000000008 */
[----:B------:R-:W-:-:S11]  /*0b60*/  DFMA R14, R8, R8, R14 ;  /* 0x00000008080e722b */ /* 0x000fd6000000000e */
.L_x_3:
[----:B------:R-:W0:Y:S02]  /*0b70*/  LDCU UR4, c[0x0][0x398] ;  /* 0x00007300ff0477ac */ /* 0x000e240008000800 */
[----:B0-----:R-:W0:Y:S08]  /*0b80*/  I2F.F64.U32 R6, UR4 ;  /* 0x0000000400067d12 */ /* 0x001e300008201800 */
[----:B0-----:R-:W0:Y:S01]  /*0b90*/  MUFU.RCP64H R9, R7 ;  /* 0x0000000700097308 */ /* 0x001e220000001800 */
[----:B------:R-:W-:-:S05]  /*0ba0*/  VIADD R8, R7, 0x300402 ;  /* 0x0030040207087836 */ /* 0x000fca0000000000 */
[----:B------:R-:W-:Y:S01]  /*0bb0*/  FSETP.GEU.AND P0, PT, |R8|, 5.8789094863358348022e-39, PT ;  /* 0x004004020800780b */ /* 0x000fe20003f0e200 */
[----:B0-----:R-:W-:-:S08]  /*0bc0*/  DFMA R10, -R6, R8, 1 ;  /* 0x3ff00000060a742b */ /* 0x001fd00000000108 */
[----:B------:R-:W-:-:S08]  /*0bd0*/  DFMA R10, R10, R10, R10 ;  /* 0x0000000a0a0a722b */ /* 0x000fd0000000000a */
[----:B------:R-:W-:-:S08]  /*0be0*/  DFMA R10, R8, R10, R8 ;  /* 0x0000000a080a722b */ /* 0x000fd00000000008 */
[----:B------:R-:W-:-:S08]  /*0bf0*/  DFMA R22, -R6, R10, 1 ;  /* 0x3ff000000616742b */ /* 0x000fd0000000010a */
[----:B------:R-:W-:Y:S01]  /*0c00*/  DFMA R10, R10, R22, R10 ;  /* 0x000000160a0a722b */ /* 0x000fe2000000000a */
[----:B------:R-:W-:Y:S10]  /*0c10*/  @P0 BRA `(.L_x_9) ;  /* 0x0000000000100947 */ /* 0x000ff40003800000 */
[----:B------:R-:W-:-:S05]  /*0c20*/  LOP3.LUT R0, R7, 0x7fffffff, RZ, 0xc0, !PT ;  /* 0x7fffffff07007812 */ /* 0x000fca00078ec0ff */
[----:B------:R-:W-:Y:S01]  /*0c30*/  VIADD R10, R0, 0xfff00000 ;  /* 0xfff00000000a7836 */ /* 0x000fe20000000000 */
[----:B------:R-:W-:-:S07]  /*0c40*/  MOV R0, 0xc60 ;  /* 0x00000c6000007802 */ /* 0x000fce0000000f00 */
[----:B------:R-:W-:Y:S05]  /*0c50*/  CALL.REL.NOINC `($__internal_0_$__cuda_sm20_dblrcp_rn_slowpath_v3) ;  /* 0x0000001400c07944 */ /* 0x000fea0003c00000 */
.L_x_9:
[----:B------:R-:W0:Y:S01]  /*0c60*/  LDCU UR4, c[0x0][0x3a0] ;  /* 0x00007400ff0477ac */ /* 0x000e220008000800 */
[----:B------:R-:W-:-:S04]  /*0c70*/  ISETP.NE.AND P0, PT, R2, RZ, PT ;  /* 0x000000ff0200720c */ /* 0x000fc80003f05270 */
[----:B0-----:R-:W-:-:S13]  /*0c80*/  ISETP.GT.OR P0, PT, R3, UR4, P0 ;  /* 0x0000000403007c0c */ /* 0x001fda0008704670 */
[----:B------:R-:W-:Y:S05]  /*0c90*/  @P0 BRA `(.L_x_10) ;  /* 0x0000000400580947 */ /* 0x000fea0003800000 */
[----:B------:R-:W-:Y:S01]  /*0ca0*/  DMUL R24, R18, R18 ;  /* 0x0000001212187228 */ /* 0x000fe20000000000 */
[----:B------:R-:W-:Y:S01]  /*0cb0*/  IMAD.MOV.U32 R5, RZ, RZ, RZ ;  /* 0x000000ffff057224 */ /* 0x000fe200078e00ff */
[----:B------:R-:W-:-:S06]  /*0cc0*/  DMUL R28, R20, R20 ;  /* 0x00000014141c7228 */ /* 0x000fcc0000000000 */
[-C--:B------:R-:W-:Y:S02]  /*0cd0*/  DFMA R24, R24, -R10.reuse, R14 ;  /* 0x8000000a1818722b */ /* 0x080fe4000000000e */
[----:B------:R-:W-:-:S06]  /*0ce0*/  DFMA R28, R28, -R10, R16 ;  /* 0x8000000a1c1c722b */ /* 0x000fcc0000000010 */
[----:B------:R-:W-:-:S06]  /*0cf0*/  DSETP.GT.AND P0, PT, R24, RZ, PT ;  /* 0x000000ff1800722a */ /* 0x000fcc0003f04000 */
[----:B------:R-:W-:-:S14]  /*0d00*/  DSETP.LEU.OR P0, PT, R28, RZ, !P0 ;  /* 0x000000ff1c00722a */ /* 0x000fdc000470b400 */
[----:B------:R-:W-:Y:S05]  /*0d10*/  @P0 BRA `(.L_x_11) ;  /* 0x0000000400200947 */ /* 0x000fea0003800000 */
[----:B------:R-:W0:Y:S01]  /*0d20*/  MUFU.RSQ64H R33, R29 ;  /* 0x0000001d00217308 */ /* 0x000e220000001c00 */
[----:B------:R-:W-:Y:S02]  /*0d30*/  VIADD R32, R29, 0xfcb00000 ;  /* 0xfcb000001d207836 */ /* 0x000fe40000000000 */
[----:B------:R-:W-:Y:S02]  /*0d40*/  IMAD.MOV.U32 R8, RZ, RZ, 0x0 ;  /* 0x00000000ff087424 */ /* 0x000fe400078e00ff */
[----:B------:R-:W-:Y:S01]  /*0d50*/  IMAD.MOV.U32 R9, RZ, RZ, 0x3fd80000 ;  /* 0x3fd80000ff097424 */ /* 0x000fe200078e00ff */
[----:B------:R-:W-:Y:S01]  /*0d60*/  ISETP.GE.U32.AND P0, PT, R32, 0x7ca00000, PT ;  /* 0x7ca000002000780c */ /* 0x000fe20003f06070 */
[----:B0-----:R-:W-:-:S08]  /*0d70*/  DMUL R6, R32, R32 ;  /* 0x0000002020067228 */ /* 0x001fd00000000000 */
[----:B------:R-:W-:-:S08]  /*0d80*/  DFMA R6, R28, -R6, 1 ;  /* 0x3ff000001c06742b */ /* 0x000fd00000000806 */
[----:B------:R-:W-:Y:S02]  /*0d90*/  DFMA R8, R6, R8, 0.5 ;  /* 0x3fe000000608742b */ /* 0x000fe40000000008 */
[----:B------:R-:W-:-:S08]  /*0da0*/  DMUL R6, R32, R6 ;  /* 0x0000000620067228 */ /* 0x000fd00000000000 */
[----:B------:R-:W-:-:S08]  /*0db0*/  DFMA R30, R8, R6, R32 ;  /* 0x00000006081e722b */ /* 0x000fd00000000020 */
[----:B------:R-:W-:Y:S02]  /*0dc0*/  DMUL R8, R28, R30 ;  /* 0x0000001e1c087228 */ /* 0x000fe40000000000 */
[----:B------:R-:W-:Y:S01]  /*0dd0*/  IADD3 R27, PT, PT, R31, -0x100000, RZ ;  /* 0xfff000001f1b7810 */ /* 0x000fe20007ffe0ff */
[----:B------:R-:W-:-:S05]  /*0de0*/  IMAD.MOV.U32 R26, RZ, RZ, R30 ;  /* 0x000000ffff1a7224 */ /* 0x000fca00078e001e */
[----:B------:R-:W-:-:S08]  /*0df0*/  DFMA R6, R8, -R8, R28 ;  /* 0x800000080806722b */ /* 0x000fd0000000001c */
[----:B------:R-:W-:Y:S01]  /*0e00*/  DFMA R22, R6, R26, R8 ;  /* 0x0000001a0616722b */ /* 0x000fe20000000008 */
[----:B------:R-:W-:Y:S10]  /*0e10*/  @!P0 BRA `(.L_x_12) ;  /* 0x0000000000188947 */ /* 0x000ff40003800000 */
[----:B------:R-:W-:Y:S01]  /*0e20*/  IMAD.MOV.U32 R0, RZ, RZ, R30 ;  /* 0x000000ffff007224 */ /* 0x000fe200078e001e */
[----:B------:R-:W-:Y:S01]  /*0e30*/  MOV R26, 0xe60 ;  /* 0x00000e60001a7802 */ /* 0x000fe20000000f00 */
[----:B------:R-:W-:-:S07]  /*0e40*/  IMAD.MOV.U32 R5, RZ, RZ, R29 ;  /* 0x000000ffff057224 */ /* 0x000fce00078e001d */
[----:B------:R-:W-:Y:S05]  /*0e50*/  CALL.REL.NOINC `($__internal_2_$__cuda_sm20_dsqrt_rn_f64_mediumpath_v1) ;  /* 0x0000001c004c7944 */ /* 0x000fea0003c00000 */
[----:B------:R-:W-:Y:S02]  /*0e60*/  IMAD.MOV.U32 R22, RZ, RZ, R6 ;  /* 0x000000ffff167224 */ /* 0x000fe400078e0006 */
[----:B------:R-:W-:-:S07]  /*0e70*/  IMAD.MOV.U32 R23, RZ, RZ, R7 ;  /* 0x000000ffff177224 */ /* 0x000fce00078e0007 */
.L_x_12:
[----:B------:R-:W0:Y:S01]  /*0e80*/  MUFU.RSQ64H R33, R25 ;  /* 0x0000001900217308 */ /* 0x000e220000001c00 */
[----:B------:R-:W-:Y:S01]  /*0e90*/  VIADD R32, R25, 0xfcb00000 ;  /* 0xfcb0000019207836 */ /* 0x000fe20000000000 */
[----:B------:R-:W-:Y:S01]  /*0ea0*/  MOV R8, 0x0 ;  /* 0x0000000000087802 */ /* 0x000fe20000000f00 */
[----:B------:R-:W-:-:S03]  /*0eb0*/  IMAD.MOV.U32 R9, RZ, RZ, 0x3fd80000 ;  /* 0x3fd80000ff097424 */ /* 0x000fc600078e00ff */
[----:B------:R-:W-:Y:S01]  /*0ec0*/  ISETP.GE.U32.AND P0, PT, R32, 0x7ca00000, PT ;  /* 0x7ca000002000780c */ /* 0x000fe20003f06070 */
[----:B0-----:R-:W-:-:S08]  /*0ed0*/  DMUL R6, R32, R32 ;  /* 0x0000002020067228 */ /* 0x001fd00000000000 */
[----:B------:R-:W-:-:S08]  /*0ee0*/  DFMA R6, R24, -R6, 1 ;  /* 0x3ff000001806742b */ /* 0x000fd00000000806 */
[----:B------:R-:W-:Y:S02]  /*0ef0*/  DFMA R8, R6, R8, 0.5 ;  /* 0x3fe000000608742b */ /* 0x000fe40000000008 */
[----:B------:R-:W-:-:S08]  /*0f00*/  DMUL R6, R32, R6 ;  /* 0x0000000620067228 */ /* 0x000fd00000000000 */
[----:B------:R-:W-:-:S08]  /*0f10*/  DFMA R30, R8, R6, R32 ;  /* 0x00000006081e722b */ /* 0x000fd00000000020 */
[----:B------:R-:W-:Y:S02]  /*0f20*/  DMUL R8, R24, R30 ;  /* 0x0000001e18087228 */ /* 0x000fe40000000000 */
[----:B------:R-:W-:Y:S02]  /*0f30*/  VIADD R27, R31, 0xfff00000 ;  /* 0xfff000001f1b7836 */ /* 0x000fe40000000000 */
[----:B------:R-:W-:-:S04]  /*0f40*/  IMAD.MOV.U32 R26, RZ, RZ, R30 ;  /* 0x000000ffff1a7224 */ /* 0x000fc800078e001e */
[----:B------:R-:W-:-:S08]  /*0f50*/  DFMA R6, R8, -R8, R24 ;  /* 0x800000080806722b */ /* 0x000fd00000000018 */
[----:B------:R-:W-:Y:S01]  /*0f60*/  DFMA R28, R6, R26, R8 ;  /* 0x0000001a061c722b */ /* 0x000fe20000000008 */
[----:B------:R-:W-:Y:S10]  /*0f70*/  @!P0 BRA `(.L_x_13) ;  /* 0x00000000001c8947 */ /* 0x000ff40003800000 */
[----:B------:R-:W-:Y:S01]  /*0f80*/  IMAD.MOV.U32 R0, RZ, RZ, R30 ;  /* 0x000000ffff007224 */ /* 0x000fe200078e001e */
[----:B------:R-:W-:Y:S01]  /*0f90*/  MOV R26, 0xfd0 ;  /* 0x00000fd0001a7802 */ /* 0x000fe20000000f00 */
[----:B------:R-:W-:Y:S02]  /*0fa0*/  IMAD.MOV.U32 R28, RZ, RZ, R24 ;  /* 0x000000ffff1c7224 */ /* 0x000fe400078e0018 */
[----:B------:R-:W-:-:S07]  /*0fb0*/  IMAD.MOV.U32 R5, RZ, RZ, R25 ;  /* 0x000000ffff057224 */ /* 0x000fce00078e0019 */
[----:B------:R-:W-:Y:S05]  /*0fc0*/  CALL.REL.NOINC `($__internal_2_$__cuda_sm20_dsqrt_rn_f64_mediumpath_v1) ;  /* 0x0000001800f07944 */ /* 0x000fea0003c00000 */
[----:B------:R-:W-:Y:S01]  /*0fd0*/  MOV R28, R6 ;  /* 0x00000006001c7202 */ /* 0x000fe20000000f00 */
[----:B------:R-:W-:-:S07]  /*0fe0*/  IMAD.MOV.U32 R29, RZ, RZ, R7 ;  /* 0x000000ffff1d7224 */ /* 0x000fce00078e0007 */
.L_x_13:
[----:B------:R-:W-:Y:S01]  /*0ff0*/  DMUL R22, R28, R22 ;  /* 0x000000161c167228 */ /* 0x000fe20000000000 */
[----:B------:R-:W-:-:S05]  /*1000*/  IMAD.MOV.U32 R6, RZ, RZ, 0x1 ;  /* 0x00000001ff067424 */ /* 0x000fca00078e00ff */
[----:B------:R-:W0:Y:S02]  /*1010*/  MUFU.RCP64H R7, R23 ;  /* 0x0000001700077308 */ /* 0x000e240000001800 */
[C---:B------:R-:W-:Y:S02]  /*1020*/  DSETP.GT.AND P1, PT, R22.reuse, RZ, PT ;  /* 0x000000ff1600722a */ /* 0x040fe40003f24000 */
[----:B0-----:R-:W-:-:S08]  /*1030*/  DFMA R8, -R22, R6, 1 ;  /* 0x3ff000001608742b */ /* 0x001fd00000000106 */
[----:B------:R-:W-:-:S08]  /*1040*/  DFMA R8, R8, R8, R8 ;  /* 0x000000080808722b */ /* 0x000fd00000000008 */
[----:B------:R-:W-:Y:S02]  /*1050*/  DFMA R6, R6, R8, R6 ;  /* 0x000000080606722b */ /* 0x000fe40000000006 */
[----:B------:R-:W-:-:S06]  /*1060*/  DMUL R8, R20, R18 ;  /* 0x0000001214087228 */ /* 0x000fcc0000000000 */
[----:B------:R-:W-:Y:S02]  /*1070*/  DFMA R24, -R22, R6, 1 ;  /* 0x3ff000001618742b */ /* 0x000fe40000000106 */
[----:B------:R-:W-:-:S06]  /*1080*/  DFMA R8, R8, -R10, R12 ;  /* 0x8000000a0808722b */ /* 0x000fcc000000000c */
[----:B------:R-:W-:-:S04]  /*1090*/  DFMA R6, R6, R24, R6 ;  /* 0x000000180606722b */ /* 0x000fc80000000006 */
[----:B------:R-:W-:-:S04]  /*10a0*/  FSETP.GEU.AND P2, PT, |R9|, 6.5827683646048100446e-37, PT ;  /* 0x036000000900780b */ /* 0x000fc80003f4e200 */
[----:B------:R-:W-:-:S08]  /*10b0*/  DMUL R24, R8, R6 ;  /* 0x0000000608187228 */ /* 0x000fd00000000000 */
[----:B------:R-:W-:-:S08]  /*10c0*/  DFMA R26, -R22, R24, R8 ;  /* 0x00000018161a722b */ /* 0x000fd00000000108 */
[----:B------:R-:W-:-:S10]  /*10d0*/  DFMA R6, R6, R26, R24 ;  /* 0x0000001a0606722b */ /* 0x000fd40000000018 */
[----:B------:R-:W-:-:S05]  /*10e0*/  FFMA R0, RZ, R23, R7 ;  /* 0x00000017ff007223 */ /* 0x000fca0000000007 */
[----:B------:R-:W-:-:S13]  /*10f0*/  FSETP.GT.AND P0, PT, |R0|, 1.469367938527859385e-39, PT ;  /* 0x001000000000780b */ /* 0x000fda0003f04200 */
[----:B------:R-:W-:Y:S05]  /*1100*/  @P0 BRA P2, `(.L_x_14) ;  /* 0x0000000000180947 */ /* 0x000fea0001000000 */
[----:B------:R-:W-:Y:S01]  /*1110*/  IMAD.MOV.U32 R6, RZ, RZ, R8 ;  /* 0x000000ffff067224 */ /* 0x000fe200078e0008 */
[----:B------:R-:W-:Y:S01]  /*1120*/  MOV R36, 0x1170 ;  /* 0x0000117000247802 */ /* 0x000fe20000000f00 */
[----:B------:R-:W-:Y:S01]  /*1130*/  IMAD.MOV.U32 R7, RZ, RZ, R9 ;  /* 0x000000ffff077224 */ /* 0x000fe200078e0009 */
[----:B------:R-:W-:Y:S01]  /*1140*/  MOV R9, R23 ;  /* 0x0000001700097202 */ /* 0x000fe20000000f00 */
[----:B------:R-:W-:-:S07]  /*1150*/  IMAD.MOV.U32 R8, RZ, RZ, R22 ;  /* 0x000000ffff087224 */ /* 0x000fce00078e0016 */
[----:B------:R-:W-:Y:S05]  /*1160*/  CALL.REL.NOINC `($__internal_1_$__cuda_sm20_div_rn_f64_full) ;  /* 0x00000014001c7944 */ /* 0x000fea0003c00000 */
.L_x_14:
[----:B------:R-:W-:Y:S02]  /*1170*/  FSEL R6, R6, RZ, P1 ;  /* 0x000000ff06067208 */ /* 0x000fe40000800000 */
[----:B------:R-:W-:-:S04]  /*1180*/  FSEL R7, R7, RZ, P1 ;  /* 0x000000ff07077208 */ /* 0x000fc80000800000 */
[----:B------:R0:W1:Y:S03]  /*1190*/  F2F.F32.F64 R5, R6 ;  /* 0x0000000600057310 */ /* 0x0000660000301000 */
.L_x_11:
[----:B0-----:R-:W0:Y:S01]  /*11a0*/  LDC.64 R6, c[0x0][0x3a8] ;  /* 0x0000ea00ff067b82 */ /* 0x001e220000000a00 */
[----:B------:R-:W2:Y:S01]  /*11b0*/  LDCU UR4, c[0x0][0x39c] ;  /* 0x00007380ff0477ac */ /* 0x000ea20008000800 */
[----:B------:R-:W-:-:S04]  /*11c0*/  VIADD R9, R3, 0xffffffff ;  /* 0xffffffff03097836 */ /* 0x000fc80000000000 */
[----:B--2---:R-:W-:-:S04]  /*11d0*/  IMAD R9, R9, UR4, R4 ;  /* 0x0000000409097c24 */ /* 0x004fc8000f8e0204 */
[----:B0-----:R-:W-:-:S05]  /*11e0*/  IMAD.WIDE.U32 R6, R9, 0x4, R6 ;  /* 0x0000000409067825 */ /* 0x001fca00078e0006 */
[----:B-1----:R0:W-:Y:S02]  /*11f0*/  STG.E desc[UR6][R6.64], R5 ;  /* 0x0000000506007986 */ /* 0x0021e4000c101906 */
.L_x_10:
[----:B------:R-:W1:Y:S02]  /*1200*/  LDCU UR4, c[0x0][0x3a0] ;  /* 0x00007400ff0477ac */ /* 0x000e640008000800 */
[----:B-1----:R-:W-:-:S13]  /*1210*/  ISETP.GE.AND P0, PT, R3, UR4, PT ;  /* 0x0000000403007c0c */ /* 0x002fda000bf06270 */
[----:B------:R-:W-:Y:S05]  /*1220*/  @P0 EXIT ;  /* 0x000000000000094d */ /* 0x000fea0003800000 */
.L_x_26:
[----:B-1----:R-:W1:Y:S01]  /*1230*/  LDCU.64 UR4, c[0x0][0x398] ;  /* 0x00007300ff0477ac */ /* 0x002e620008000a00 */
[----:B------:R-:W2:Y:S08]  /*1240*/  LDC.64 R28, c[0x0][0x388] ;  /* 0x0000e200ff1c7b82 */ /* 0x000eb00000000a00 */
[----:B------:R-:W3:Y:S01]  /*1250*/  LDC.64 R26, c[0x0][0x380] ;  /* 0x0000e000ff1a7b82 */ /* 0x000ee20000000a00 */
[----:B-1----:R-:W-:-:S02]  /*1260*/  VIADD R0, R3, -UR4 ;  /* 0x8000000403007c36 */ /* 0x002fc40008000000 */
[----:B0-----:R-:W-:-:S04]  /*1270*/  IMAD.U32 R5, RZ, RZ, UR5 ;  /* 0x00000005ff057e24 */ /* 0x001fc8000f8e00ff */
[-CC-:B------:R-:W-:Y:S02]  /*1280*/  IMAD R23, R0, R5.reuse, R4.reuse ;  /* 0x0000000500177224 */ /* 0x180fe400078e0204 */
[----:B------:R-:W-:Y:S02]  /*1290*/  IMAD R30, R3, R5, R4 ;  /* 0x00000005031e7224 */ /* 0x000fe400078e0204 */
[----:B--2---:R-:W-:-:S04]  /*12a0*/  IMAD.WIDE R24, R23, 0x4, R28 ;  /* 0x0000000417187825 */ /* 0x004fc800078e021c */
[--C-:B---3--:R-:W-:Y:S01]  /*12b0*/  IMAD.WIDE R22, R23, 0x4, R26.reuse ;  /* 0x0000000417167825 */ /* 0x108fe200078e021a */
[----:B------:R-:W2:Y:S03]  /*12c0*/  LDG.E.CONSTANT R32, desc[UR6][R24.64] ;  /* 0x0000000618207981 */ /* 0x000ea6000c1e9900 */
[C---:B------:R-:W-:Y:S01]  /*12d0*/  IMAD.WIDE.U32 R6, R30.reuse, 0x4, R26 ;  /* 0x000000041e067825 */ /* 0x040fe200078e001a */
[----:B------:R-:W3:Y:S03]  /*12e0*/  LDG.E.CONSTANT R31, desc[UR6][R22.64] ;  /* 0x00000006161f7981 */ /* 0x000ee6000c1e9900 */
[----:B------:R-:W-:Y:S02]  /*12f0*/  IMAD.WIDE.U32 R8, R30, 0x4, R28 ;  /* 0x000000041e087825 */ /* 0x000fe400078e001c */
[----:B------:R-:W4:Y:S04]  /*1300*/  LDG.E.CONSTANT R6, desc[UR6][R6.64] ;  /* 0x0000000606067981 */ /* 0x000f28000c1e9900 */
[----:B------:R-:W5:Y:S01]  /*1310*/  LDG.E.CONSTANT R8, desc[UR6][R8.64] ;  /* 0x0000000608087981 */ /* 0x000f62000c1e9900 */
[----:B--2---:R-:W-:-:S04]  /*1320*/  FSETP.NAN.AND P0, PT, |R32|, |R32|, PT ;  /* 0x400000202000720b */ /* 0x004fc80003f08200 */
[----:B---3--:R-:W-:-:S04]  /*1330*/  FSETP.NUM.AND P0, PT, |R31|, |R31|, !P0 ;  /* 0x4000001f1f00720b */ /* 0x008fc80004707200 */
[----:B----4-:R-:W-:-:S04]  /*1340*/  FSETP.NUM.AND P0, PT, |R6|, |R6|, P0 ;  /* 0x400000060600720b */ /* 0x010fc80000707200 */
[----:B-----5:R-:W-:-:S13]  /*1350*/  FSETP.NUM.AND P0, PT, |R8|, |R8|, P0 ;  /* 0x400000080800720b */ /* 0x020fda0000707200 */
[----:B------:R-:W-:Y:S05]  /*1360*/  @!P0 BRA `(.L_x_15) ;  /* 0x0000000000448947 */ /* 0x000fea0003800000 */
[----:B------:R-:W0:Y:S08]  /*1370*/  F2F.F64.F32 R26, R31 ;  /* 0x0000001f001a7310 */ /* 0x000e300000201800 */
[----:B------:R-:W1:Y:S01]  /*1380*/  F2F.F64.F32 R28, R32 ;  /* 0x00000020001c7310 */ /* 0x000e620000201800 */
[----:B0-----:R-:W-:-:S07]  /*1390*/  DMUL R22, R26, R26 ;  /* 0x0000001a1a167228 */ /* 0x001fce0000000000 */
[----:B------:R-:W0:Y:S01]  /*13a0*/  F2F.F64.F32 R6, R6 ;  /* 0x0000000600067310 */ /* 0x000e220000201800 */
[----:B-1----:R-:W-:-:S07]  /*13b0*/  DMUL R24, R28, R28 ;  /* 0x0000001c1c187228 */ /* 0x002fce0000000000 */
[----:B------:R-:W1:Y:S01]  /*13c0*/  F2F.F64.F32 R8, R8 ;  /* 0x0000000800087310 */ /* 0x000e620000201800 */
[C---:B------:R-:W-:Y:S02]  /*13d0*/  DFMA R12, -R26.reuse, R28, R12 ;  /* 0x0000001c1a0c722b */ /* 0x040fe4000000010c */
[----:B0-----:R-:W-:Y:S02]  /*13e0*/  DADD R26, -R26, R6 ;  /* 0x000000001a1a7229 */ /* 0x001fe40000000106 */
[----:B------:R-:W-:Y:S02]  /*13f0*/  DFMA R22, R6, R6, -R22 ;  /* 0x000000060616722b */ /* 0x000fe40000000816 */
[----:B-1----:R-:W-:Y:S02]  /*1400*/  DADD R28, -R28, R8 ;  /* 0x000000001c1c7229 */ /* 0x002fe40000000108 */
[-C--:B------:R-:W-:Y:S02]  /*1410*/  DFMA R24, R8, R8.reuse, -R24 ;  /* 0x000000080818722b */ /* 0x080fe40000000818 */
[----:B------:R-:W-:-:S02]  /*1420*/  DFMA R12, R6, R8, R12 ;  /* 0x00000008060c722b */ /* 0x000fc4000000000c */
[----:B------:R-:W-:Y:S02]  /*1430*/  DADD R20, R26, R20 ;  /* 0x000000001a147229 */ /* 0x000fe40000000014 */
[----:B------:R-:W-:Y:S02]  /*1440*/  DADD R18, R28, R18 ;  /* 0x000000001c127229 */ /* 0x000fe40000000012 */
[----:B------:R-:W-:Y:S02]  /*1450*/  DADD R16, R22, R16 ;  /* 0x0000000016107229 */ /* 0x000fe40000000010 */
[----:B------:R-:W-:Y:S01]  /*1460*/  DADD R14, R24, R14 ;  /* 0x00000000180e7229 */ /* 0x000fe2000000000e */
[----:B------:R-:W-:Y:S10]  /*1470*/  BRA `(.L_x_16) ;  /* 0x0000000800447947 */ /* 0x000ff40003800000 */
.L_x_15:
[----:B------:R-:W-:Y:S01]  /*1480*/  VIADD R33, R0, 0x1 ;  /* 0x0000000100217836 */ /* 0x000fe20000000000 */
[----:B------:R-:W-:Y:S01]  /*1490*/  CS2R R20, SRZ ;  /* 0x0000000000147805 */ /* 0x000fe2000001ff00 */
[----:B------:R-:W-:Y:S01]  /*14a0*/  IMAD.MOV.U32 R2, RZ, RZ, RZ ;  /* 0x000000ffff027224 */ /* 0x000fe200078e00ff */
[----:B------:R-:W-:Y:S02]  /*14b0*/  CS2R R18, SRZ ;  /* 0x0000000000127805 */ /* 0x000fe4000001ff00 */
[----:B------:R-:W-:Y:S02]  /*14c0*/  CS2R R16, SRZ ;  /* 0x0000000000107805 */ /* 0x000fe4000001ff00 */
[----:B------:R-:W-:Y:S02]  /*14d0*/  ISETP.GT.AND P0, PT, R33, R3, PT ;  /* 0x000000032100720c */ /* 0x000fe40003f04270 */
[----:B------:R-:W-:Y:S02]  /*14e0*/  CS2R R14, SRZ ;  /* 0x00000000000e7805 */ /* 0x000fe4000001ff00 */
[----:B------:R-:W-:-:S09]  /*14f0*/  CS2R R12, SRZ ;  /* 0x00000000000c7805 */ /* 0x000fd2000001ff00 */
[----:B------:R-:W-:Y:S05]  /*1500*/  @P0 BRA `(.L_x_16) ;  /* 0x0000000800200947 */ /* 0x000fea0003800000 */
[----:B------:R-:W-:Y:S01]  /*1510*/  UIADD3 UR5, UPT, UPT, UR4, -0x1, URZ ;  /* 0xffffffff04057890 */ /* 0x000fe2000fffe0ff */
[----:B------:R-:W-:Y:S02]  /*1520*/  MOV R2, RZ ;  /* 0x000000ff00027202 */ /* 0x000fe40000000f00 */
[----:B------:R-:W-:Y:S02]  /*1530*/  CS2R R12, SRZ ;  /* 0x00000000000c7805 */ /* 0x000fe4000001ff00 */
[----:B------:R-:W-:Y:S01]  /*1540*/  CS2R R14, SRZ ;  /* 0x00000000000e7805 */ /* 0x000fe2000001ff00 */
[----:B------:R-:W-:Y:S01]  /*1550*/  UISETP.GE.U32.AND UP0, UPT, UR5, 0x3, UPT ;  /* 0x000000030500788c */ /* 0x000fe2000bf06070 */
[----:B------:R-:W-:Y:S02]  /*1560*/  CS2R R16, SRZ ;  /* 0x0000000000107805 */ /* 0x000fe4000001ff00 */
[----:B------:R-:W-:Y:S02]  /*1570*/  CS2R R18, SRZ ;  /* 0x0000000000127805 */ /* 0x000fe4000001ff00 */
[----:B------:R-:W-:-:S04]  /*1580*/  CS2R R20, SRZ ;  /* 0x0000000000147805 */ /* 0x000fc8000001ff00 */
[----:B------:R-:W-:Y:S05]  /*1590*/  BRA.U !UP0, `(.L_x_17) ;  /* 0x0000000508207547 */ /* 0x000fea000b800000 */
[----:B------:R-:W0:Y:S01]  /*15a0*/  LDC R31, c[0x0][0x39c] ;  /* 0x0000e700ff1f7b82 */ /* 0x000e220000000800 */
[----:B------:R-:W-:Y:S01]  /*15b0*/  ULOP3.LUT UR4, UR4, 0x7ffffffc, URZ, 0xc0, !UPT ;  /* 0x7ffffffc04047892 */ /* 0x000fe2000f8ec0ff */
[----:B------:R-:W-:Y:S01]  /*15c0*/  IMAD R33, R33, R5, R4 ;  /* 0x0000000521217224 */ /* 0x000fe200078e0204 */
[----:B------:R-:W-:Y:S01]  /*15d0*/  CS2R R12, SRZ ;  /* 0x00000000000c7805 */ /* 0x000fe2000001ff00 */
[----:B------:R-:W-:Y:S01]  /*15e0*/  IMAD.MOV.U32 R2, RZ, RZ, RZ ;  /* 0x000000ffff027224 */ /* 0x000fe200078e00ff */
[----:B------:R-:W-:-:S03]  /*15f0*/  UIADD3 UR4, UPT, UPT, -UR4, URZ, URZ ;  /* 0x000000ff04047290 */ /* 0x000fc6000fffe1ff */
[----:B------:R-:W1:Y:S08]  /*1600*/  LDC.64 R26, c[0x0][0x380] ;  /* 0x0000e000ff1a7b82 */ /* 0x000e700000000a00 */
[----:B------:R-:W2:Y:S02]  /*1610*/  LDC.64 R28, c[0x0][0x388] ;  /* 0x0000e200ff1c7b82 */ /* 0x000ea40000000a00 */
.L_x_19:
[----:B--2---:R-:W-:-:S04]  /*1620*/  IMAD.WIDE R8, R33, 0x4, R28 ;  /* 0x0000000421087825 */ /* 0x004fc800078e021c */
[----:B-1----:R-:W-:Y:S01]  /*1630*/  IMAD.WIDE R24, R33, 0x4, R26 ;  /* 0x0000000421187825 */ /* 0x002fe200078e021a */
[----:B------:R-:W2:Y:S04]  /*1640*/  LDG.E.CONSTANT R22, desc[UR6][R8.64] ;  /* 0x0000000608167981 */ /* 0x000ea8000c1e9900 */
[----:B------:R-:W3:Y:S01]  /*1650*/  LDG.E.CONSTANT R34, desc[UR6][R24.64] ;  /* 0x0000000618227981 */ /* 0x000ee2000c1e9900 */
[----:B0-----:R-:W-:Y:S01]  /*1660*/  IMAD.MOV.U32 R5, RZ, RZ, R31 ;  /* 0x000000ffff057224 */ /* 0x001fe200078e001f */
[----:B--2---:R-:W-:-:S04]  /*1670*/  FSETP.NAN.AND P1, PT, |R22|, |R22|, PT ;  /* 0x400000161600720b */ /* 0x004fc80003f28200 */
[----:B---3--:R-:W-:-:S13]  /*1680*/  FSETP.NUM.AND P1, PT, |R34|, |R34|, !P1 ;  /* 0x400000222200720b */ /* 0x008fda0004f27200 */
[----:B------:R-:W0:Y:S08]  /*1690*/  @P1 F2F.F64.F32 R6, R34 ;  /* 0x0000002200061310 */ /* 0x000e300000201800 */
[----:B------:R-:W1:Y:S01]  /*16a0*/  @P1 F2F.F64.F32 R22, R22 ;  /* 0x0000001600161310 */ /* 0x000e620000201800 */
[----:B0-----:R-:W-:Y:S02]  /*16b0*/  @P1 DADD R20, R20, R6 ;  /* 0x0000000014141229 */ /* 0x001fe40000000006 */
[----:B------:R-:W-:-:S02]  /*16c0*/  @P1 DFMA R16, R6, R6, R16 ;  /* 0x000000060610122b */ /* 0x000fc40000000010 */
[----:B-1----:R-:W-:Y:S01]  /*16d0*/  @P1 DFMA R12, R6, R22, R12 ;  /* 0x00000016060c122b */ /* 0x002fe2000000000c */
[----:B------:R-:W-:-:S04]  /*16e0*/  IMAD.WIDE R6, R5, 0x4, R8 ;  /* 0x0000000405067825 */ /* 0x000fc800078e0208 */
[C---:B------:R-:W-:Y:S01]  /*16f0*/  IMAD.WIDE R8, R5.reuse, 0x4, R24 ;  /* 0x0000000405087825 */ /* 0x040fe200078e0218 */
[----:B------:R0:W2:Y:S04]  /*1700*/  LDG.E.CONSTANT R32, desc[UR6][R6.64] ;  /* 0x0000000606207981 */ /* 0x0000a8000c1e9900 */
[----:B------:R1:W3:Y:S01]  /*1710*/  LDG.E.CONSTANT R35, desc[UR6][R8.64] ;  /* 0x0000000608237981 */ /* 0x0002e2000c1e9900 */
[----:B------:R-:W-:Y:S02]  /*1720*/  @P1 DADD R18, R18, R22 ;  /* 0x0000000012121229 */ /* 0x000fe40000000016 */
[----:B------:R-:W-:Y:S01]  /*1730*/  @P1 DFMA R14, R22, R22, R14 ;  /* 0x00000016160e122b */ /* 0x000fe2000000000e */
[----:B0-----:R-:W-:-:S04]  /*1740*/  IMAD.WIDE R6, R5, 0x4, R6 ;  /* 0x0000000405067825 */ /* 0x001fc800078e0206 */
[----:B-1----:R-:W-:Y:S01]  /*1750*/  IMAD.WIDE R8, R5, 0x4, R8 ;  /* 0x0000000405087825 */ /* 0x002fe200078e0208 */
[----:B--2---:R-:W-:-:S04]  /*1760*/  FSETP.NAN.AND P0, PT, |R32|, |R32|, PT ;  /* 0x400000202000720b */ /* 0x004fc80003f08200 */
[----:B---3--:R-:W-:-:S13]  /*1770*/  FSETP.NUM.AND P0, PT, |R35|, |R35|, !P0 ;  /* 0x400000232300720b */ /* 0x008fda0004707200 */
[----:B------:R0:W1:Y:S08]  /*1780*/  @P0 F2F.F64.F32 R22, R35 ;  /* 0x0000002300160310 */ /* 0x0000700000201800 */
[----:B------:R-:W2:Y:S01]  /*1790*/  @P0 F2F.F64.F32 R24, R32 ;  /* 0x0000002000180310 */ /* 0x000ea20000201800 */
[----:B0-----:R-:W-:Y:S01]  /*17a0*/  IMAD.WIDE R34, R5, 0x4, R8 ;  /* 0x0000000405227825 */ /* 0x001fe200078e0208 */
[----:B-1----:R-:W-:-:S05]  /*17b0*/  @P0 DADD R20, R20, R22 ;  /* 0x0000000014140229 */ /* 0x002fca0000000016 */
[----:B------:R-:W3:Y:S01]  /*17c0*/  LDG.E.CONSTANT R34, desc[UR6][R34.64] ;  /* 0x0000000622227981 */ /* 0x000ee2000c1e9900 */
[C---:B------:R-:W-:Y:S02]  /*17d0*/  @P0 DFMA R16, R22.reuse, R22, R16 ;  /* 0x000000161610022b */ /* 0x040fe40000000010 */
[-C--:B--2---:R-:W-:Y:S02]  /*17e0*/  @P0 DFMA R12, R22, R24.reuse, R12 ;  /* 0x00000018160c022b */ /* 0x084fe4000000000c */
[----:B------:R-:W-:Y:S02]  /*17f0*/  @P0 DADD R18, R18, R24 ;  /* 0x0000000012120229 */ /* 0x000fe40000000018 */
[----:B------:R-:W-:Y:S01]  /*1800*/  @P0 DFMA R14, R24, R24, R14 ;  /* 0x00000018180e022b */ /* 0x000fe2000000000e */
[----:B------:R-:W2:Y:S04]  /*1810*/  LDG.E.CONSTANT R25, desc[UR6][R6.64] ;  /* 0x0000000606197981 */ /* 0x000ea8000c1e9900 */
[----:B------:R-:W4:Y:S01]  /*1820*/  LDG.E.CONSTANT R24, desc[UR6][R8.64] ;  /* 0x0000000608187981 */ /* 0x000f22000c1e9900 */
[----:B------:R-:W-:-:S06]  /*1830*/  IMAD.WIDE R22, R5, 0x4, R6 ;  /* 0x0000000405167825 */ /* 0x000fcc00078e0206 */
[----:B------:R-:W5:Y:S01]  /*1840*/  LDG.E.CONSTANT R22, desc[UR6][R22.64] ;  /* 0x0000000616167981 */ /* 0x000f62000c1e9900 */
[----:B------:R-:W-:Y:S01]  /*1850*/  @!P1 VIADD R2, R2, 0x1 ;  /* 0x0000000102029836 */ /* 0x000fe20000000000 */
[----:B------:R-:W-:-:S03]  /*1860*/  UIADD3 UR4, UPT, UPT, UR4, 0x4, URZ ;  /* 0x0000000404047890 */ /* 0x000fc6000fffe0ff */
[----:B------:R-:W-:Y:S01]  /*1870*/  @!P0 VIADD R2, R2, 0x1 ;  /* 0x0000000102028836 */ /* 0x000fe20000000000 */
[----:B------:R-:W-:Y:S01]  /*1880*/  UISETP.NE.AND UP0, UPT, UR4, URZ, UPT ;  /* 0x000000ff0400728c */ /* 0x000fe2000bf05270 */
[----:B--2---:R-:W-:-:S04]  /*1890*/  FSETP.NAN.AND P2, PT, |R25|, |R25|, PT ;  /* 0x400000191900720b */ /* 0x004fc80003f48200 */
[----:B----4-:R-:W-:Y:S02]  /*18a0*/  FSETP.NUM.AND P2, PT, |R24|, |R24|, !P2 ;  /* 0x400000181800720b */ /* 0x010fe40005747200 */
[----:B-----5:R-:W-:-:S04]  /*18b0*/  FSETP.NAN.AND P3, PT, |R22|, |R22|, PT ;  /* 0x400000161600720b */ /* 0x020fc80003f68200 */
[----:B---3--:R-:W-:-:S07]  /*18c0*/  FSETP.NUM.AND P1, PT, |R34|, |R34|, !P3 ;  /* 0x400000222200720b */ /* 0x008fce0005f27200 */
[----:B------:R-:W0:Y:S08]  /*18d0*/  @P2 F2F.F64.F32 R36, R24 ;  /* 0x0000001800242310 */ /* 0x000e300000201800 */
[----:B------:R-:W1:Y:S01]  /*18e0*/  @P2 F2F.F64.F32 R6, R25 ;  /* 0x0000001900062310 */ /* 0x000e620000201800 */
[----:B------:R-:W-:Y:S01]  /*18f0*/  @!P2 VIADD R2, R2, 0x1 ;  /* 0x000000010202a836 */ /* 0x000fe20000000000 */
[----:B0-----:R-:W-:-:S02]  /*1900*/  @P2 DADD R20, R20, R36 ;  /* 0x0000000014142229 */ /* 0x001fc40000000024 */
        /* <DEDUP_REMOVED lines=12> */
.L_x_18:
[----:B------:R-:W-:Y:S01]  /*19d0*/  IADD3 R0, PT, PT, R0, 0x4, RZ ;  /* 0x0000000400007810 */ /* 0x000fe20007ffe0ff */
[----:B------:R-:W-:Y:S02]  /*19e0*/  IMAD R33, R5, 0x4, R33 ;  /* 0x0000000405217824 */ /* 0x000fe400078e0221 */
[----:B------:R-:W-:Y:S01]  /*19f0*/  @!P1 VIADD R2, R2, 0x1 ;  /* 0x0000000102029836 */ /* 0x000fe20000000000 */
[----:B------:R-:W-:Y:S06]  /*1a00*/  BRA.U UP0, `(.L_x_19) ;  /* 0xfffffffd00047547 */ /* 0x000fec000b83ffff */
[----:B------:R-:W-:-:S07]  /*1a10*/  VIADD R33, R0, 0x1 ;  /* 0x0000000100217836 */ /* 0x000fce0000000000 */
.L_x_17:
[----:B------:R-:W0:Y:S02]  /*1a20*/  LDCU UR4, c[0x0][0x398] ;  /* 0x00007300ff0477ac */ /* 0x000e240008000800 */
[----:B0-----:R-:W-:-:S09]  /*1a30*/  ULOP3.LUT UP0, UR5, UR4, 0x3, URZ, 0xc0, !UPT ;  /* 0x0000000304057892 */ /* 0x001fd2000f80c0ff */
[----:B------:R-:W-:Y:S05]  /*1a40*/  BRA.U !UP0, `(.L_x_16) ;  /* 0x0000000108d07547 */ /* 0x000fea000b800000 */
[----:B------:R-:W-:-:S09]  /*1a50*/  UISETP.NE.AND UP0, UPT, UR5, 0x1, UPT ;  /* 0x000000010500788c */ /* 0x000fd2000bf05270 */
[----:B------:R-:W-:Y:S05]  /*1a60*/  BRA.U !UP0, `(.L_x_20) ;  /* 0x00000001087c7547 */ /* 0x000fea000b800000 */
[----:B------:R-:W-:-:S04]  /*1a70*/  IMAD R7, R33, R5, R4 ;  /* 0x0000000521077224 */ /* 0x000fc800078e0204 */
[----:B------:R-:W-:-:S04]  /*1a80*/  IMAD.WIDE R34, R7, 0x4, R28 ;  /* 0x0000000407227825 */ /* 0x000fc800078e021c */
[----:B------:R-:W-:Y:S01]  /*1a90*/  IMAD.WIDE R6, R7, 0x4, R26 ;  /* 0x0000000407067825 */ /* 0x000fe200078e021a */
[----:B------:R-:W2:Y:S04]  /*1aa0*/  LDG.E.CONSTANT R36, desc[UR6][R34.64] ;  /* 0x0000000622247981 */ /* 0x000ea8000c1e9900 */
[----:B------:R-:W3:Y:S01]  /*1ab0*/  LDG.E.CONSTANT R24, desc[UR6][R6.64] ;  /* 0x0000000606187981 */ /* 0x000ee2000c1e9900 */
[----:B------:R-:W-:-:S04]  /*1ac0*/  IMAD.WIDE R8, R5, 0x4, R34 ;  /* 0x0000000405087825 */ /* 0x000fc800078e0222 */
[----:B------:R-:W-:Y:S02]  /*1ad0*/  IMAD.WIDE R22, R5, 0x4, R6 ;  /* 0x0000000405167825 */ /* 0x000fe400078e0206 */
[----:B------:R-:W4:Y:S04]  /*1ae0*/  LDG.E.CONSTANT R8, desc[UR6][R8.64] ;  /* 0x0000000608087981 */ /* 0x000f28000c1e9900 */
[----:B------:R-:W5:Y:S01]  /*1af0*/  LDG.E.CONSTANT R22, desc[UR6][R22.64] ;  /* 0x0000000616167981 */ /* 0x000f62000c1e9900 */
[----:B--2---:R-:W-:-:S04]  /*1b00*/  FSETP.NAN.AND P0, PT, |R36|, |R36|, PT ;  /* 0x400000242400720b */ /* 0x004fc80003f08200 */
[----:B---3--:R-:W-:Y:S02]  /*1b10*/  FSETP.NUM.AND P0, PT, |R24|, |R24|, !P0 ;  /* 0x400000181800720b */ /* 0x008fe40004707200 */
[----:B----4-:R-:W-:-:S04]  /*1b20*/  FSETP.NAN.AND P1, PT, |R8|, |R8|, PT ;  /* 0x400000080800720b */ /* 0x010fc80003f28200 */
[----:B-----5:R-:W-:-:S07]  /*1b30*/  FSETP.NUM.AND P1, PT, |R22|, |R22|, !P1 ;  /* 0x400000161600720b */ /* 0x020fce0004f27200 */
[----:B------:R-:W0:Y:S01]  /*1b40*/  @P0 F2F.F64.F32 R24, R24 ;  /* 0x0000001800180310 */ /* 0x000e220000201800 */
[----:B------:R-:W-:-:S07]  /*1b50*/  @!P0 VIADD R2, R2, 0x1 ;  /* 0x0000000102028836 */ /* 0x000fce0000000000 */
[----:B------:R-:W1:Y:S01]  /*1b60*/  @P0 F2F.F64.F32 R36, R36 ;  /* 0x0000002400240310 */ /* 0x000e620000201800 */
        /* <DEDUP_REMOVED lines=13> */
.L_x_21:
[----:B------:R-:W-:Y:S01]  /*1c40*/  VIADD R33, R33, 0x2 ;  /* 0x0000000221217836 */ /* 0x000fe20000000000 */
[----:B------:R-:W-:-:S07]  /*1c50*/  @!P1 IADD3 R2, PT, PT, R2, 0x1, RZ ;  /* 0x0000000102029810 */ /* 0x000fce0007ffe0ff */
.L_x_20:
[----:B------:R-:W-:-:S04]  /*1c60*/  ULOP3.LUT UR4, UR4, 0x1, URZ, 0xc0, !UPT ;  /* 0x0000000104047892 */ /* 0x000fc8000f8ec0ff */
[----:B------:R-:W-:-:S09]  /*1c70*/  UISETP.NE.U32.AND UP0, UPT, UR4, 0x1, UPT ;  /* 0x000000010400788c */ /* 0x000fd2000bf05070 */
[----:B------:R-:W-:Y:S05]  /*1c80*/  BRA.U UP0, `(.L_x_16) ;  /* 0x0000000100407547 */ /* 0x000fea000b800000 */
[----:B------:R-:W-:-:S04]  /*1c90*/  IMAD R5, R33, R5, R4 ;  /* 0x0000000521057224 */ /* 0x000fc800078e0204 */
[----:B------:R-:W-:-:S04]  /*1ca0*/  IMAD.WIDE R28, R5, 0x4, R28 ;  /* 0x00000004051c7825 */ /* 0x000fc800078e021c */
[----:B------:R-:W-:Y:S02]  /*1cb0*/  IMAD.WIDE R26, R5, 0x4, R26 ;  /* 0x00000004051a7825 */ /* 0x000fe400078e021a */
[----:B------:R-:W2:Y:S04]  /*1cc0*/  LDG.E.CONSTANT R28, desc[UR6][R28.64] ;  /* 0x000000061c1c7981 */ /* 0x000ea8000c1e9900 */
[----:B------:R-:W3:Y:S01]  /*1cd0*/  LDG.E.CONSTANT R26, desc[UR6][R26.64] ;  /* 0x000000061a1a7981 */ /* 0x000ee2000c1e9900 */
[----:B--2---:R-:W-:-:S04]  /*1ce0*/  FSETP.NAN.AND P0, PT, |R28|, |R28|, PT ;  /* 0x4000001c1c00720b */ /* 0x004fc80003f08200 */
[----:B---3--:R-:W-:-:S13]  /*1cf0*/  FSETP.NUM.AND P0, PT, |R26|, |R26|, !P0 ;  /* 0x4000001a1a00720b */ /* 0x008fda0004707200 */
[----:B------:R-:W-:Y:S01]  /*1d00*/  @!P0 VIADD R2, R2, 0x1 ;  /* 0x0000000102028836 */ /* 0x000fe20000000000 */
        /* <DEDUP_REMOVED lines=8> */
.L_x_16:
[----:B------:R-:W-:Y:S01]  /*1d90*/  ISETP.NE.AND P0, PT, R2, RZ, PT ;  /* 0x000000ff0200720c */ /* 0x000fe20003f05270 */
[----:B------:R-:W-:-:S12]  /*1da0*/  IMAD.MOV.U32 R5, RZ, RZ, 0x7fffffff ;  /* 0x7fffffffff057424 */ /* 0x000fd800078e00ff */
        /* <DEDUP_REMOVED lines=27> */
[----:B------:R-:W-:-:S07]  /*1f60*/  IMAD.MOV.U32 R5, RZ, RZ, R29 ;  /* 0x000000ffff057224 */ /* 0x000fce00078e001d */
[----:B------:R-:W-:Y:S05]  /*1f70*/  CALL.REL.NOINC `($__internal_2_$__cuda_sm20_dsqrt_rn_f64_mediumpath_v1) ;  /* 0x0000000c00047944 */ /* 0x000fea0003c00000 */
[----:B------:R-:W-:Y:S01]  /*1f80*/  IMAD.MOV.U32 R24, RZ, RZ, R6 ;  /* 0x000000ffff187224 */ /* 0x000fe200078e0006 */
[----:B------:R-:W-:-:S07]  /*1f90*/  MOV R25, R7 ;  /* 0x0000000700197202 */ /* 0x000fce0000000f00 */
.L_x_23:
        /* <DEDUP_REMOVED lines=17> */
[----:B------:R-:W-:Y:S01]  /*20b0*/  MOV R0, R34 ;  /* 0x0000002200007202 */ /* 0x000fe20000000f00 */
[----:B------:R-:W-:Y:S01]  /*20c0*/  IMAD.MOV.U32 R28, RZ, RZ, R22 ;  /* 0x000000ffff1c7224 */ /* 0x000fe200078e0016 */
[----:B------:R-:W-:Y:S01]  /*20d0*/  MOV R26, 0x2110 ;  /* 0x00002110001a7802 */ /* 0x000fe20000000f00 */
[----:B------:R-:W-:Y:S02]  /*20e0*/  IMAD.MOV.U32 R5, RZ, RZ, R23 ;  /* 0x000000ffff057224 */ /* 0x000fe400078e0017 */
[----:B------:R-:W-:-:S07]  /*20f0*/  IMAD.MOV.U32 R27, RZ, RZ, R29 ;  /* 0x000000ffff1b7224 */ /* 0x000fce00078e001d */
[----:B------:R-:W-:Y:S05]  /*2100*/  CALL.REL.NOINC `($__internal_2_$__cuda_sm20_dsqrt_rn_f64_mediumpath_v1) ;  /* 0x0000000800a07944 */ /* 0x000fea0003c00000 */
[----:B------:R-:W-:Y:S01]  /*2110*/  IMAD.MOV.U32 R32, RZ, RZ, R6 ;  /* 0x000000ffff207224 */ /* 0x000fe200078e0006 */
[----:B------:R-:W-:-:S07]  /*2120*/  MOV R33, R7 ;  /* 0x0000000700217202 */ /* 0x000fce0000000f00 */
.L_x_24:
        /* <DEDUP_REMOVED lines=20> */
[----:B------:R-:W-:Y:S02]  /*2270*/  IMAD.MOV.U32 R7, RZ, RZ, R9 ;  /* 0x000000ffff077224 */ /* 0x000fe400078e0009 */
[----:B------:R-:W-:Y:S02]  /*2280*/  IMAD.MOV.U32 R8, RZ, RZ, R24 ;  /* 0x000000ffff087224 */ /* 0x000fe400078e0018 */
[----:B------:R-:W-:-:S07]  /*2290*/  IMAD.MOV.U32 R9, RZ, RZ, R25 ;  /* 0x000000ffff097224 */ /* 0x000fce00078e0019 */
[----:B------:R-:W-:Y:S05]  /*22a0*/  CALL.REL.NOINC `($__internal_1_$__cuda_sm20_div_rn_f64_full) ;  /* 0x0000000000cc7944 */ /* 0x000fea0003c00000 */
.L_x_25:
[----:B------:R-:W-:Y:S02]  /*22b0*/  FSEL R6, R6, RZ, P1 ;  /* 0x000000ff06067208 */ /* 0x000fe40000800000 */
[----:B------:R-:W-:-:S04]  /*22c0*/  FSEL R7, R7, RZ, P1 ;  /* 0x000000ff07077208 */ /* 0x000fc80000800000 */
[----:B------:R0:W1:Y:S03]  /*22d0*/  F2F.F32.F64 R5, R6 ;  /* 0x0000000600057310 */ /* 0x0000660000301000 */
.L_x_22:
[----:B0-----:R-:W0:Y:S01]  /*22e0*/  LDC.64 R6, c[0x0][0x3a8] ;  /* 0x0000ea00ff067b82 */ /* 0x001e220000000a00 */
[----:B------:R-:W2:Y:S01]  /*22f0*/  LDCU UR4, c[0x0][0x3a0] ;  /* 0x00007400ff0477ac */ /* 0x000ea20008000800 */
[----:B------:R-:W-:-:S04]  /*2300*/  IADD3 R3, PT, PT, R3, 0x1, RZ ;  /* 0x0000000103037810 */ /* 0x000fc80007ffe0ff */
[----:B--2---:R-:W-:Y:S01]  /*2310*/  ISETP.GE.AND P0, PT, R3, UR4, PT ;  /* 0x0000000403007c0c */ /* 0x004fe2000bf06270 */
[----:B0-----:R-:W-:-:S05]  /*2320*/  IMAD.WIDE.U32 R30, R30, 0x4, R6 ;  /* 0x000000041e1e7825 */ /* 0x001fca00078e0006 */
[----:B-1----:R1:W-:Y:S07]  /*2330*/  STG.E desc[UR6][R30.64], R5 ;  /* 0x000000051e007986 */ /* 0x0023ee000c101906 */
[----:B------:R-:W-:Y:S05]  /*2340*/  @!P0 BRA `(.L_x_26) ;  /* 0xffffffec00b88947 */ /* 0x000fea000383ffff */
[----:B------:R-:W-:Y:S05]  /*2350*/  EXIT ;  /* 0x000000000000794d */ /* 0x000fea0003800000 */
        .weak           $__internal_0_$__cuda_sm20_dblrcp_rn_slowpath_v3
        .type           $__internal_0_$__cuda_sm20_dblrcp_rn_slowpath_v3,@function
        .size           $__internal_0_$__cuda_sm20_dblrcp_rn_slowpath_v3,($__internal_1_$__cuda_sm20_div_rn_f64_full - $__internal_0_$__cuda_sm20_dblrcp_rn_slowpath_v3)
$__internal_0_$__cuda_sm20_dblrcp_rn_slowpath_v3:
[----:B------:R-:W-:-:S14]  /*2360*/  DSETP.GTU.AND P0, PT, |R6|, +INF , PT ;  /* 0x7ff000000600742a */ /* 0x000fdc0003f0c200 */
[----:B------:R-:W-:Y:S05]  /*2370*/  @P0 BRA `(.L_x_27) ;  /* 0x00000000007c0947 */ /* 0x000fea0003800000 */
[----:B------:R-:W-:-:S05]  /*2380*/  LOP3.LUT R5, R7, 0x7fffffff, RZ, 0xc0, !PT ;  /* 0x7fffffff07057812 */ /* 0x000fca00078ec0ff */
[----:B------:R-:W-:-:S05]  /*2390*/  VIADD R8, R5, 0xffffffff ;  /* 0xffffffff05087836 */ /* 0x000fca0000000000 */
[----:B------:R-:W-:-:S13]  /*23a0*/  ISETP.GE.U32.AND P0, PT, R8, 0x7fefffff, PT ;  /* 0x7fefffff0800780c */ /* 0x000fda0003f06070 */
[----:B------:R-:W-:Y:S01]  /*23b0*/  @P0 LOP3.LUT R9, R7, 0x7ff00000, RZ, 0x3c, !PT ;  /* 0x7ff0000007090812 */ /* 0x000fe200078e3cff */
[----:B------:R-:W-:Y:S01]  /*23c0*/  @P0 IMAD.MOV.U32 R8, RZ, RZ, RZ ;  /* 0x000000ffff080224 */ /* 0x000fe200078e00ff */
[----:B------:R-:W-:Y:S06]  /*23d0*/  @P0 BRA `(.L_x_28) ;  /* 0x00000000006c0947 */ /* 0x000fec0003800000 */
[----:B------:R-:W-:-:S13]  /*23e0*/  ISETP.GE.U32.AND P0, PT, R5, 0x1000001, PT ;  /* 0x010000010500780c */ /* 0x000fda0003f06070 */
[----:B------:R-:W-:Y:S05]  /*23f0*/  @!P0 BRA `(.L_x_29) ;  /* 0x0000000000348947 */ /* 0x000fea0003800000 */
[----:B------:R-:W-:Y:S02]  /*2400*/  VIADD R9, R7, 0xc0200000 ;  /* 0xc020000007097836 */ /* 0x000fe40000000000 */
[----:B------:R-:W-:Y:S02]  /*2410*/  IMAD.MOV.U32 R8, RZ, RZ, R6 ;  /* 0x000000ffff087224 */ /* 0x000fe400078e0006 */
[----:B------:R-:W0:Y:S04]  /*2420*/  MUFU.RCP64H R11, R9 ;  /* 0x00000009000b7308 */ /* 0x000e280000001800 */
[----:B0-----:R-:W-:-:S08]  /*2430*/  DFMA R22, -R8, R10, 1 ;  /* 0x3ff000000816742b */ /* 0x001fd0000000010a */
[----:B------:R-:W-:-:S08]  /*2440*/  DFMA R22, R22, R22, R22 ;  /* 0x000000161616722b */ /* 0x000fd00000000016 */
[----:B------:R-:W-:-:S08]  /*2450*/  DFMA R22, R10, R22, R10 ;  /* 0x000000160a16722b */ /* 0x000fd0000000000a */
[----:B------:R-:W-:-:S08]  /*2460*/  DFMA R10, -R8, R22, 1 ;  /* 0x3ff00000080a742b */ /* 0x000fd00000000116 */
[----:B------:R-:W-:-:S08]  /*2470*/  DFMA R10, R22, R10, R22 ;  /* 0x0000000a160a722b */ /* 0x000fd00000000016 */
[----:B------:R-:W-:-:S08]  /*2480*/  DMUL R10, R10, 2.2250738585072013831e-308 ;  /* 0x001000000a0a7828 */ /* 0x000fd00000000000 */
[----:B------:R-:W-:-:S08]  /*2490*/  DFMA R6, -R6, R10, 1 ;  /* 0x3ff000000606742b */ /* 0x000fd0000000010a */
[----:B------:R-:W-:-:S08]  /*24a0*/  DFMA R6, R6, R6, R6 ;  /* 0x000000060606722b */ /* 0x000fd00000000006 */
[----:B------:R-:W-:Y:S01]  /*24b0*/  DFMA R8, R10, R6, R10 ;  /* 0x000000060a08722b */ /* 0x000fe2000000000a */
[----:B------:R-:W-:Y:S10]  /*24c0*/  BRA `(.L_x_28) ;  /* 0x0000000000307947 */ /* 0x000ff40003800000 */
.L_x_29:
[----:B------:R-:W-:Y:S01]  /*24d0*/  DMUL R6, R6, 8.11296384146066816958e+31 ;  /* 0x4690000006067828 */ /* 0x000fe20000000000 */
[----:B------:R-:W-:-:S05]  /*24e0*/  IMAD.MOV.U32 R8, RZ, RZ, R10 ;  /* 0x000000ffff087224 */ /* 0x000fca00078e000a */
[----:B------:R-:W0:Y:S02]  /*24f0*/  MUFU.RCP64H R9, R7 ;  /* 0x0000000700097308 */ /* 0x000e240000001800 */
[----:B0-----:R-:W-:-:S08]  /*2500*/  DFMA R10, -R6, R8, 1 ;  /* 0x3ff00000060a742b */ /* 0x001fd00000000108 */
[----:B------:R-:W-:-:S08]  /*2510*/  DFMA R10, R10, R10, R10 ;  /* 0x0000000a0a0a722b */ /* 0x000fd0000000000a */
[----:B------:R-:W-:-:S08]  /*2520*/  DFMA R10, R8, R10, R8 ;  /* 0x0000000a080a722b */ /* 0x000fd00000000008 */
[----:B------:R-:W-:-:S08]  /*2530*/  DFMA R8, -R6, R10, 1 ;  /* 0x3ff000000608742b */ /* 0x000fd0000000010a */
[----:B------:R-:W-:-:S08]  /*2540*/  DFMA R8, R10, R8, R10 ;  /* 0x000000080a08722b */ /* 0x000fd0000000000a */
[----:B------:R-:W-:Y:S01]  /*2550*/  DMUL R8, R8, 8.11296384146066816958e+31 ;  /* 0x4690000008087828 */ /* 0x000fe20000000000 */
[----:B------:R-:W-:Y:S10]  /*2560*/  BRA `(.L_x_28) ;  /* 0x0000000000087947 */ /* 0x000ff40003800000 */
.L_x_27:
[----:B------:R-:W-:Y:S02]  /*2570*/  LOP3.LUT R9, R7, 0x80000, RZ, 0xfc, !PT ;  /* 0x0008000007097812 */ /* 0x000fe400078efcff */
[----:B------:R-:W-:-:S07]  /*2580*/  MOV R8, R6 ;  /* 0x0000000600087202 */ /* 0x000fce0000000f00 */
.L_x_28:
[----:B------:R-:W-:Y:S02]  /*2590*/  IMAD.MOV.U32 R6, RZ, RZ, R0 ;  /* 0x000000ffff067224 */ /* 0x000fe400078e0000 */
[----:B------:R-:W-:Y:S02]  /*25a0*/  IMAD.MOV.U32 R7, RZ, RZ, 0x0 ;  /* 0x00000000ff077424 */ /* 0x000fe400078e00ff */
[----:B------:R-:W-:Y:S02]  /*25b0*/  IMAD.MOV.U32 R10, RZ, RZ, R8 ;  /* 0x000000ffff0a7224 */ /* 0x000fe400078e0008 */
[----:B------:R-:W-:Y:S01]  /*25c0*/  IMAD.MOV.U32 R11, RZ, RZ, R9 ;  /* 0x000000ffff0b7224 */ /* 0x000fe200078e0009 */
[----:B------:R-:W-:Y:S06]  /*25d0*/  RET.REL.NODEC R6 `(correl_hl_many_series_one_param_f32) ;  /* 0xffffffd806887950 */ /* 0x000fec0003c3ffff */
        .weak           $__internal_1_$__cuda_sm20_div_rn_f64_full
        .type           $__internal_1_$__cuda_sm20_div_rn_f64_full,@function
        .size           $__internal_1_$__cuda_sm20_div_rn_f64_full,($__internal_2_$__cuda_sm20_dsqrt_rn_f64_mediumpath_v1 - $__internal_1_$__cuda_sm20_div_rn_f64_full)
$__internal_1_$__cuda_sm20_div_rn_f64_full:
[C---:B------:R-:W-:Y:S01]  /*25e0*/  FSETP.GEU.AND P0, PT, |R9|.reuse, 1.469367938527859385e-39, PT ;  /* 0x001000000900780b */ /* 0x040fe20003f0e200 */
[----:B------:R-:W-:Y:S01]  /*25f0*/  IMAD.MOV.U32 R0, RZ, RZ, 0x1ca00000 ;  /* 0x1ca00000ff007424 */ /* 0x000fe200078e00ff */
[C---:B------:R-:W-:Y:S02]  /*2600*/  LOP3.LUT R22, R9.reuse, 0x800fffff, RZ, 0xc0, !PT ;  /* 0x800fffff09167812 */ /* 0x040fe400078ec0ff */
[----:B------:R-:W-:Y:S02]  /*2610*/  MOV R28, 0x1 ;  /* 0x00000001001c7802 */ /* 0x000fe40000000f00 */
[----:B------:R-:W-:Y:S01]  /*2620*/  LOP3.LUT R23, R22, 0x3ff00000, RZ, 0xfc, !PT ;  /* 0x3ff0000016177812 */ /* 0x000fe200078efcff */
[----:B------:R-:W-:Y:S01]  /*2630*/  IMAD.MOV.U32 R22, RZ, RZ, R8 ;  /* 0x000000ffff167224 */ /* 0x000fe200078e0008 */
[----:B------:R-:W-:Y:S02]  /*2640*/  LOP3.LUT R34, R9, 0x7ff00000, RZ, 0xc0, !PT ;  /* 0x7ff0000009227812 */ /* 0x000fe400078ec0ff */
[----:B------:R-:W-:-:S03]  /*2650*/  LOP3.LUT R5, R7, 0x7ff00000, RZ, 0xc0, !PT ;  /* 0x7ff0000007057812 */ /* 0x000fc600078ec0ff */
[----:B------:R-:W-:Y:S01]  /*2660*/  @!P0 DMUL R22, R8, 8.98846567431157953865e+307 ;  /* 0x7fe0000008168828 */ /* 0x000fe20000000000 */
[----:B------:R-:W-:Y:S01]  /*2670*/  ISETP.GE.U32.AND P2, PT, R5, R34, PT ;  /* 0x000000220500720c */ /* 0x000fe20003f46070 */
[----:B------:R-:W-:-:S04]  /*2680*/  IMAD.MOV.U32 R31, RZ, RZ, R5 ;  /* 0x000000ffff1f7224 */ /* 0x000fc800078e0005 */
[----:B------:R-:W0:Y:S02]  /*2690*/  MUFU.RCP64H R29, R23 ;  /* 0x00000017001d7308 */ /* 0x000e240000001800 */
[----:B0-----:R-:W-:-:S08]  /*26a0*/  DFMA R24, R28, -R22, 1 ;  /* 0x3ff000001c18742b */ /* 0x001fd00000000816 */
[----:B------:R-:W-:-:S08]  /*26b0*/  DFMA R24, R24, R24, R24 ;  /* 0x000000181818722b */ /* 0x000fd00000000018 */
[----:B------:R-:W-:Y:S01]  /*26c0*/  DFMA R28, R28, R24, R28 ;  /* 0x000000181c1c722b */ /* 0x000fe2000000001c */
[----:B------:R-:W-:Y:S01]  /*26d0*/  SEL R25, R0, 0x63400000, !P2 ;  /* 0x6340000000197807 */ /* 0x000fe20005000000 */
[----:B------:R-:W-:Y:S01]  /*26e0*/  IMAD.MOV.U32 R24, RZ, RZ, R6 ;  /* 0x000000ffff187224 */ /* 0x000fe200078e0006 */
[----:B------:R-:W-:Y:S02]  /*26f0*/  FSETP.GEU.AND P2, PT, |R7|, 1.469367938527859385e-39, PT ;  /* 0x001000000700780b */ /* 0x000fe40003f4e200 */
[----:B------:R-:W-:-:S03]  /*2700*/  LOP3.LUT R25, R25, 0x800fffff, R7, 0xf8, !PT ;  /* 0x800fffff19197812 */ /* 0x000fc600078ef807 */
[----:B------:R-:W-:-:S08]  /*2710*/  DFMA R26, R28, -R22, 1 ;  /* 0x3ff000001c1a742b */ /* 0x000fd00000000816 */
[----:B------:R-:W-:Y:S01]  /*2720*/  DFMA R26, R28, R26, R28 ;  /* 0x0000001a1c1a722b */ /* 0x000fe2000000001c */
[----:B------:R-:W-:Y:S10]  /*2730*/  @P2 BRA `(.L_x_30) ;  /* 0x0000000000202947 */ /* 0x000ff40003800000 */
[----:B------:R-:W-:-:S04]  /*2740*/  LOP3.LUT R28, R9, 0x7ff00000, RZ, 0xc0, !PT ;  /* 0x7ff00000091c7812 */ /* 0x000fc800078ec0ff */
[----:B------:R-:W-:Y:S01]  /*2750*/  ISETP.GE.U32.AND P2, PT, R5, R28, PT ;  /* 0x0000001c0500720c */ /* 0x000fe20003f46070 */
[----:B------:R-:W-:-:S03]  /*2760*/  IMAD.MOV.U32 R28, RZ, RZ, RZ ;  /* 0x000000ffff1c7224 */ /* 0x000fc600078e00ff */
[----:B------:R-:W-:-:S04]  /*2770*/  SEL R29, R0, 0x63400000, !P2 ;  /* 0x63400000001d7807 */ /* 0x000fc80005000000 */
[----:B------:R-:W-:-:S04]  /*2780*/  LOP3.LUT R29, R29, 0x80000000, R7, 0xf8, !PT ;  /* 0x800000001d1d7812 */ /* 0x000fc800078ef807 */
[----:B------:R-:W-:-:S06]  /*2790*/  LOP3.LUT R29, R29, 0x100000, RZ, 0xfc, !PT ;  /* 0x001000001d1d7812 */ /* 0x000fcc00078efcff */
[----:B------:R-:W-:-:S10]  /*27a0*/  DFMA R24, R24, 2, -R28 ;  /* 0x400000001818782b */ /* 0x000fd4000000081c */
[----:B------:R-:W-:-:S07]  /*27b0*/  LOP3.LUT R31, R25, 0x7ff00000, RZ, 0xc0, !PT ;  /* 0x7ff00000191f7812 */ /* 0x000fce00078ec0ff */
.L_x_30:
[----:B------:R-:W-:Y:S01]  /*27c0*/  DMUL R28, R26, R24 ;  /* 0x000000181a1c7228 */ /* 0x000fe20000000000 */
[----:B------:R-:W-:-:S07]  /*27d0*/  @!P0 LOP3.LUT R34, R23, 0x7ff00000, RZ, 0xc0, !PT ;  /* 0x7ff0000017228812 */ /* 0x000fce00078ec0ff */
[----:B------:R-:W-:-:S08]  /*27e0*/  DFMA R32, R28, -R22, R24 ;  /* 0x800000161c20722b */ /* 0x000fd00000000018 */
[----:B------:R-:W-:Y:S01]  /*27f0*/  DFMA R32, R26, R32, R28 ;  /* 0x000000201a20722b */ /* 0x000fe2000000001c */
[----:B------:R-:W-:-:S05]  /*2800*/  VIADD R26, R31, 0xffffffff ;  /* 0xffffffff1f1a7836 */ /* 0x000fca0000000000 */
[----:B------:R-:W-:Y:S02]  /*2810*/  ISETP.GT.U32.AND P0, PT, R26, 0x7feffffe, PT ;  /* 0x7feffffe1a00780c */ /* 0x000fe40003f04070 */
[----:B------:R-:W-:-:S04]  /*2820*/  IADD3 R26, PT, PT, R34, -0x1, RZ ;  /* 0xffffffff221a7810 */ /* 0x000fc80007ffe0ff */
[----:B------:R-:W-:-:S13]  /*2830*/  ISETP.GT.U32.OR P0, PT, R26, 0x7feffffe, P0 ;  /* 0x7feffffe1a00780c */ /* 0x000fda0000704470 */
[----:B------:R-:W-:Y:S05]  /*2840*/  @P0 BRA `(.L_x_31) ;  /* 0x00000000006c0947 */ /* 0x000fea0003800000 */
[----:B------:R-:W-:-:S04]  /*2850*/  LOP3.LUT R26, R9, 0x7ff00000, RZ, 0xc0, !PT ;  /* 0x7ff00000091a7812 */ /* 0x000fc800078ec0ff */
[CC--:B------:R-:W-:Y:S02]  /*2860*/  VIADDMNMX R6, R5.reuse, -R26.reuse, 0xb9600000, !PT ;  /* 0xb960000005067446 */ /* 0x0c0fe4000780091a */
[----:B------:R-:W-:Y:S02]  /*2870*/  ISETP.GE.U32.AND P0, PT, R5, R26, PT ;  /* 0x0000001a0500720c */ /* 0x000fe40003f06070 */
[----:B------:R-:W-:Y:S02]  /*2880*/  VIMNMX R6, PT, PT, R6, 0x46a00000, PT ;  /* 0x46a0000006067848 */ /* 0x000fe40003fe0100 */
[----:B------:R-:W-:-:S05]  /*2890*/  SEL R5, R0, 0x63400000, !P0 ;  /* 0x6340000000057807 */ /* 0x000fca0004000000 */
[----:B------:R-:W-:Y:S02]  /*28a0*/  IMAD.IADD R0, R6, 0x1, -R5 ;  /* 0x0000000106007824 */ /* 0x000fe400078e0a05 */
[----:B------:R-:W-:Y:S02]  /*28b0*/  IMAD.MOV.U32 R6, RZ, RZ, RZ ;  /* 0x000000ffff067224 */ /* 0x000fe400078e00ff */
[----:B------:R-:W-:-:S06]  /*28c0*/  VIADD R7, R0, 0x7fe00000 ;  /* 0x7fe0000000077836 */ /* 0x000fcc0000000000 */
[----:B------:R-:W-:-:S10]  /*28d0*/  DMUL R26, R32, R6 ;  /* 0x00000006201a7228 */ /* 0x000fd40000000000 */
[----:B------:R-:W-:-:S13]  /*28e0*/  FSETP.GTU.AND P0, PT, |R27|, 1.469367938527859385e-39, PT ;  /* 0x001000001b00780b */ /* 0x000fda0003f0c200 */
[----:B------:R-:W-:Y:S05]  /*28f0*/  @P0 BRA `(.L_x_32) ;  /* 0x0000000000940947 */ /* 0x000fea0003800000 */
[----:B------:R-:W-:Y:S01]  /*2900*/  DFMA R22, R32, -R22, R24 ;  /* 0x800000162016722b */ /* 0x000fe20000000018 */
[----:B------:R-:W-:-:S09]  /*2910*/  IMAD.MOV.U32 R8, RZ, RZ, RZ ;  /* 0x000000ffff087224 */ /* 0x000fd200078e00ff */
[C---:B------:R-:W-:Y:S02]  /*2920*/  FSETP.NEU.AND P0, PT, R23.reuse, RZ, PT ;  /* 0x000000ff1700720b */ /* 0x040fe40003f0d000 */
[----:B------:R-:W-:-:S04]  /*2930*/  LOP3.LUT R5, R23, 0x80000000, R9, 0x48, !PT ;  /* 0x8000000017057812 */ /* 0x000fc800078e4809 */
[----:B------:R-:W-:-:S07]  /*2940*/  LOP3.LUT R9, R5, R7, RZ, 0xfc, !PT ;  /* 0x0000000705097212 */ /* 0x000fce00078efcff */
[----:B------:R-:W-:Y:S05]  /*2950*/  @!P0 BRA `(.L_x_32) ;  /* 0x00000000007c8947 */ /* 0x000fea0003800000 */
[----:B------:R-:W-:Y:S01]  /*2960*/  IMAD.MOV R7, RZ, RZ, -R0 ;  /* 0x000000ffff077224 */ /* 0x000fe200078e0a00 */
[----:B------:R-:W-:Y:S01]  /*2970*/  MOV R6, RZ ;  /* 0x000000ff00067202 */ /* 0x000fe20000000f00 */
[----:B------:R-:W-:-:S05]  /*2980*/  DMUL.RP R8, R32, R8 ;  /* 0x0000000820087228 */ /* 0x000fca0000008000 */
[----:B------:R-:W-:-:S05]  /*2990*/  DFMA R6, R26, -R6, R32 ;  /* 0x800000061a06722b */ /* 0x000fca0000000020 */
[----:B------:R-:W-:Y:S02]  /*29a0*/  LOP3.LUT R5, R9, R5, RZ, 0x3c, !PT ;  /* 0x0000000509057212 */ /* 0x000fe400078e3cff */
[----:B------:R-:W-:-:S04]  /*29b0*/  IADD3 R6, PT, PT, -R0, -0x43300000, RZ ;  /* 0xbcd0000000067810 */ /* 0x000fc80007ffe1ff */
[----:B------:R-:W-:-:S04]  /*29c0*/  FSETP.NEU.AND P0, PT, |R7|, R6, PT ;  /* 0x000000060700720b */ /* 0x000fc80003f0d200 */
[----:B------:R-:W-:Y:S02]  /*29d0*/  FSEL R26, R8, R26, !P0 ;  /* 0x0000001a081a7208 */ /* 0x000fe40004000000 */
[----:B------:R-:W-:Y:S01]  /*29e0*/  FSEL R27, R5, R27, !P0 ;  /* 0x0000001b051b7208 */ /* 0x000fe20004000000 */
[----:B------:R-:W-:Y:S06]  /*29f0*/  BRA `(.L_x_32) ;  /* 0x0000000000547947 */ /* 0x000fec0003800000 */
.L_x_31:
[----:B------:R-:W-:-:S14]  /*2a00*/  DSETP.NAN.AND P0, PT, R6, R6, PT ;  /* 0x000000060600722a */ /* 0x000fdc0003f08000 */
[----:B------:R-:W-:Y:S05]  /*2a10*/  @P0 BRA `(.L_x_33) ;  /* 0x0000000000440947 */ /* 0x000fea0003800000 */
[----:B------:R-:W-:-:S14]  /*2a20*/  DSETP.NAN.AND P0, PT, R8, R8, PT ;  /* 0x000000080800722a */ /* 0x000fdc0003f08000 */
[----:B------:R-:W-:Y:S05]  /*2a30*/  @P0 BRA `(.L_x_34) ;  /* 0x0000000000300947 */ /* 0x000fea0003800000 */
[----:B------:R-:W-:Y:S01]  /*2a40*/  ISETP.NE.AND P0, PT, R31, R34, PT ;  /* 0x000000221f00720c */ /* 0x000fe20003f05270 */
[----:B------:R-:W-:Y:S02]  /*2a50*/  IMAD.MOV.U32 R26, RZ, RZ, 0x0 ;  /* 0x00000000ff1a7424 */ /* 0x000fe400078e00ff */
[----:B------:R-:W-:-:S10]  /*2a60*/  IMAD.MOV.U32 R27, RZ, RZ, -0x80000 ;  /* 0xfff80000ff1b7424 */ /* 0x000fd400078e00ff */
[----:B------:R-:W-:Y:S05]  /*2a70*/  @!P0 BRA `(.L_x_32) ;  /* 0x0000000000348947 */ /* 0x000fea0003800000 */
[----:B------:R-:W-:Y:S02]  /*2a80*/  ISETP.NE.AND P0, PT, R31, 0x7ff00000, PT ;  /* 0x7ff000001f00780c */ /* 0x000fe40003f05270 */
[----:B------:R-:W-:Y:S02]  /*2a90*/  LOP3.LUT R27, R7, 0x80000000, R9, 0x48, !PT ;  /* 0x80000000071b7812 */ /* 0x000fe400078e4809 */
[----:B------:R-:W-:-:S13]  /*2aa0*/  ISETP.EQ.OR P0, PT, R34, RZ, !P0 ;  /* 0x000000ff2200720c */ /* 0x000fda0004702670 */
[----:B------:R-:W-:Y:S01]  /*2ab0*/  @P0 LOP3.LUT R0, R27, 0x7ff00000, RZ, 0xfc, !PT ;  /* 0x7ff000001b000812 */ /* 0x000fe200078efcff */
[----:B------:R-:W-:Y:S02]  /*2ac0*/  @!P0 IMAD.MOV.U32 R26, RZ, RZ, RZ ;  /* 0x000000ffff1a8224 */ /* 0x000fe400078e00ff */
[----:B------:R-:W-:Y:S02]  /*2ad0*/  @P0 IMAD.MOV.U32 R26, RZ, RZ, RZ ;  /* 0x000000ffff1a0224 */ /* 0x000fe400078e00ff */
[----:B------:R-:W-:Y:S01]  /*2ae0*/  @P0 IMAD.MOV.U32 R27, RZ, RZ, R0 ;  /* 0x000000ffff1b0224 */ /* 0x000fe200078e0000 */
[----:B------:R-:W-:Y:S06]  /*2af0*/  BRA `(.L_x_32) ;  /* 0x0000000000147947 */ /* 0x000fec0003800000 */
.L_x_34:
[----:B------:R-:W-:Y:S02]  /*2b00*/  LOP3.LUT R27, R9, 0x80000, RZ, 0xfc, !PT ;  /* 0x00080000091b7812 */ /* 0x000fe400078efcff */
[----:B------:R-:W-:Y:S01]  /*2b10*/  MOV R26, R8 ;  /* 0x00000008001a7202 */ /* 0x000fe20000000f00 */
[----:B------:R-:W-:Y:S06]  /*2b20*/  BRA `(.L_x_32) ;  /* 0x0000000000087947 */ /* 0x000fec0003800000 */
.L_x_33:
[----:B------:R-:W-:Y:S01]  /*2b30*/  LOP3.LUT R27, R7, 0x80000, RZ, 0xfc, !PT ;  /* 0x00080000071b7812 */ /* 0x000fe200078efcff */
[----:B------:R-:W-:-:S07]  /*2b40*/  IMAD.MOV.U32 R26, RZ, RZ, R6 ;  /* 0x000000ffff1a7224 */ /* 0x000fce00078e0006 */
.L_x_32:
[----:B------:R-:W-:Y:S02]  /*2b50*/  IMAD.MOV.U32 R37, RZ, RZ, 0x0 ;  /* 0x00000000ff257424 */ /* 0x000fe400078e00ff */
[----:B------:R-:W-:Y:S02]  /*2b60*/  IMAD.MOV.U32 R6, RZ, RZ, R26 ;  /* 0x000000ffff067224 */ /* 0x000fe400078e001a */
[----:B------:R-:W-:Y:S01]  /*2b70*/  IMAD.MOV.U32 R7, RZ, RZ, R27 ;  /* 0x000000ffff077224 */ /* 0x000fe200078e001b */
[----:B------:R-:W-:Y:S06]  /*2b80*/  RET.REL.NODEC R36 `(correl_hl_many_series_one_param_f32) ;  /* 0xffffffd4241c7950 */ /* 0x000fec0003c3ffff */
        .weak           $__internal_2_$__cuda_sm20_dsqrt_rn_f64_mediumpath_v1
        .type           $__internal_2_$__cuda_sm20_dsqrt_rn_f64_mediumpath_v1,@function
        .size           $__internal_2_$__cuda_sm20_dsqrt_rn_f64_mediumpath_v1,(.L_x_64 - $__internal_2_$__cuda_sm20_dsqrt_rn_f64_mediumpath_v1)
$__internal_2_$__cuda_sm20_dsqrt_rn_f64_mediumpath_v1:
[----:B------:R-:W-:Y:S01]  /*2b90*/  ISETP.GE.U32.AND P0, PT, R32, -0x3400000, PT ;  /* 0xfcc000002000780c */ /* 0x000fe20003f06070 */
[----:B------:R-:W-:Y:S01]  /*2ba0*/  IMAD.MOV.U32 R29, RZ, RZ, R5 ;  /* 0x000000ffff1d7224 */ /* 0x000fe200078e0005 */
[----:B------:R-:W-:Y:S01]  /*2bb0*/  MOV R32, R0 ;  /* 0x0000000000207202 */ /* 0x000fe20000000f00 */
[----:B------:R-:W-:-:S10]  /*2bc0*/  IMAD.MOV.U32 R33, RZ, RZ, R27 ;  /* 0x000000ffff217224 */ /* 0x000fd400078e001b */
[----:B------:R-:W-:Y:S05]  /*2bd0*/  @!P0 BRA `(.L_x_35) ;  /* 0x0000000000208947 */ /* 0x000fea0003800000 */
[----:B------:R-:W-:-:S10]  /*2be0*/  DFMA.RM R6, R6, R32, R8 ;  /* 0x000000200606722b */ /* 0x000fd40000004008 */
[----:B------:R-:W-:-:S05]  /*2bf0*/  IADD3 R8, P0, PT, R6, 0x1, RZ ;  /* 0x0000000106087810 */ /* 0x000fca0007f1e0ff */
[----:B------:R-:W-:-:S06]  /*2c00*/  IMAD.X R9, RZ, RZ, R7, P0 ;  /* 0x000000ffff097224 */ /* 0x000fcc00000e0607 */
[----:B------:R-:W-:-:S08]  /*2c10*/  DFMA.RP R28, -R6, R8, R28 ;  /* 0x00000008061c722b */ /* 0x000fd0000000811c */
[----:B------:R-:W-:-:S06]  /*2c20*/  DSETP.GT.AND P0, PT, R28, RZ, PT ;  /* 0x000000ff1c00722a */ /* 0x000fcc0003f04000 */
[----:B------:R-:W-:Y:S02]  /*2c30*/  FSEL R6, R8, R6, P0 ;  /* 0x0000000608067208 */ /* 0x000fe40000000000 */
[----:B------:R-:W-:Y:S01]  /*2c40*/  FSEL R7, R9, R7, P0 ;  /* 0x0000000709077208 */ /* 0x000fe20000000000 */
[----:B------:R-:W-:Y:S06]  /*2c50*/  BRA `(.L_x_36) ;  /* 0x0000000000647947 */ /* 0x000fec0003800000 */
.L_x_35:
[----:B------:R-:W-:-:S14]  /*2c60*/  DSETP.NE.AND P0, PT, R28, RZ, PT ;  /* 0x000000ff1c00722a */ /* 0x000fdc0003f05000 */
[----:B------:R-:W-:Y:S05]  /*2c70*/  @!P0 BRA `(.L_x_37) ;  /* 0x0000000000588947 */ /* 0x000fea0003800000 */
[----:B------:R-:W-:-:S13]  /*2c80*/  ISETP.GE.AND P0, PT, R29, RZ, PT ;  /* 0x000000ff1d00720c */ /* 0x000fda0003f06270 */
[----:B------:R-:W-:Y:S02]  /*2c90*/  @!P0 IMAD.MOV.U32 R6, RZ, RZ, 0x0 ;  /* 0x00000000ff068424 */ /* 0x000fe400078e00ff */
[----:B------:R-:W-:Y:S01]  /*2ca0*/  @!P0 IMAD.MOV.U32 R7, RZ, RZ, -0x80000 ;  /* 0xfff80000ff078424 */ /* 0x000fe200078e00ff */
[----:B------:R-:W-:Y:S06]  /*2cb0*/  @!P0 BRA `(.L_x_36) ;  /* 0x00000000004c8947 */ /* 0x000fec0003800000 */
[----:B------:R-:W-:-:S13]  /*2cc0*/  ISETP.GT.AND P0, PT, R29, 0x7fefffff, PT ;  /* 0x7fefffff1d00780c */ /* 0x000fda0003f04270 */
[----:B------:R-:W-:Y:S05]  /*2cd0*/  @P0 BRA `(.L_x_37) ;  /* 0x0000000000400947 */ /* 0x000fea0003800000 */
[----:B------:R-:W-:Y:S01]  /*2ce0*/  DMUL R32, R28, 8.11296384146066816958e+31 ;  /* 0x469000001c207828 */ /* 0x000fe20000000000 */
[----:B------:R-:W-:Y:S01]  /*2cf0*/  IMAD.MOV.U32 R6, RZ, RZ, RZ ;  /* 0x000000ffff067224 */ /* 0x000fe200078e00ff */
[----:B------:R-:W-:Y:S01]  /*2d00*/  MOV R28, 0x0 ;  /* 0x00000000001c7802 */ /* 0x000fe20000000f00 */
[----:B------:R-:W-:-:S03]  /*2d10*/  IMAD.MOV.U32 R29, RZ, RZ, 0x3fd80000 ;  /* 0x3fd80000ff1d7424 */ /* 0x000fc600078e00ff */
[----:B------:R-:W0:Y:S02]  /*2d20*/  MUFU.RSQ64H R7, R33 ;  /* 0x0000002100077308 */ /* 0x000e240000001c00 */
[----:B0-----:R-:W-:-:S08]  /*2d30*/  DMUL R8, R6, R6 ;  /* 0x0000000606087228 */ /* 0x001fd00000000000 */
[----:B------:R-:W-:-:S08]  /*2d40*/  DFMA R8, R32, -R8, 1 ;  /* 0x3ff000002008742b */ /* 0x000fd00000000808 */
[----:B------:R-:W-:Y:S02]  /*2d50*/  DFMA R28, R8, R28, 0.5 ;  /* 0x3fe00000081c742b */ /* 0x000fe4000000001c */
[----:B------:R-:W-:-:S08]  /*2d60*/  DMUL R8, R6, R8 ;  /* 0x0000000806087228 */ /* 0x000fd00000000000 */
[----:B------:R-:W-:-:S08]  /*2d70*/  DFMA R8, R28, R8, R6 ;  /* 0x000000081c08722b */ /* 0x000fd00000000006 */
[----:B------:R-:W-:Y:S02]  /*2d80*/  DMUL R6, R32, R8 ;  /* 0x0000000820067228 */ /* 0x000fe40000000000 */
[----:B------:R-:W-:-:S06]  /*2d90*/  VIADD R9, R9, 0xfff00000 ;  /* 0xfff0000009097836 */ /* 0x000fcc0000000000 */
[----:B------:R-:W-:-:S08]  /*2da0*/  DFMA R28, R6, -R6, R32 ;  /* 0x80000006061c722b */ /* 0x000fd00000000020 */
[----:B------:R-:W-:-:S10]  /*2db0*/  DFMA R6, R8, R28, R6 ;  /* 0x0000001c0806722b */ /* 0x000fd40000000006 */
[----:B------:R-:W-:Y:S01]  /*2dc0*/  VIADD R7, R7, 0xfcb00000 ;  /* 0xfcb0000007077836 */ /* 0x000fe20000000000 */
[----:B------:R-:W-:Y:S06]  /*2dd0*/  BRA `(.L_x_36) ;  /* 0x0000000000047947 */ /* 0x000fec0003800000 */
.L_x_37:
[----:B------:R-:W-:-:S11]  /*2de0*/  DADD R6, R28, R28 ;  /* 0x000000001c067229 */ /* 0x000fd6000000001c */
.L_x_36:
[----:B------:R-:W-:-:S04]  /*2df0*/  IMAD.MOV.U32 R27, RZ, RZ, 0x0 ;  /* 0x00000000ff1b7424 */ /* 0x000fc800078e00ff */
[----:B------:R-:W-:Y:S05]  /*2e00*/  RET.REL.NODEC R26 `(correl_hl_many_series_one_param_f32) ;  /* 0xffffffd01a7c7950 */ /* 0x000fea0003c3ffff */
.L_x_38:
[----:B------:R-:W-:-:S00]  /*2e10*/  BRA `(.L_x_38) ;  /* 0xfffffffc00fc7947 */ /* 0x000fc0000383ffff */
[----:B------:R-:W-:-:S00]  /*2e20*/  NOP ;  /* 0x0000000000007918 */ /* 0x000fc00000000000 */
        /* <DEDUP_REMOVED lines=13> */
.L_x_64:


//--------------------- .text.correl_hl_batch_f32 --------------------------
	.section	.text.correl_hl_batch_f32,"ax",@progbits
	.align	128
        .global         correl_hl_batch_f32
        .type           correl_hl_batch_f32,@function
        .size           correl_hl_batch_f32,(.L_x_67 - correl_hl_batch_f32)
        .other          correl_hl_batch_f32,@"STO_CUDA_ENTRY STV_DEFAULT"
correl_hl_batch_f32:
.text.correl_hl_batch_f32:
[----:B------:R-:W-:Y:S01]  /*0000*/  LDC R1, c[0x0][0x37c] ;  /* 0x0000df00ff017b82 */ /* 0x000fe20000000800 */
[----:B------:R-:W0:Y:S01]  /*0010*/  S2R R6, SR_CTAID.Y ;  /* 0x0000000000067919 */ /* 0x000e220000002600 */
[----:B------:R-:W0:Y:S02]  /*0020*/  LDCU UR4, c[0x0][0x3c0] ;  /* 0x00007800ff0477ac */ /* 0x000e240008000800 */
[----:B0-----:R-:W-:-:S13]  /*0030*/  ISETP.GE.AND P0, PT, R6, UR4, PT ;  /* 0x0000000406007c0c */ /* 0x001fda000bf06270 */
[----:B------:R-:W-:Y:S05]  /*0040*/  @P0 EXIT ;  /* 0x000000000000094d */ /* 0x000fea0003800000 */
[----:B------:R-:W0:Y:S01]  /*0050*/  LDC.64 R4, c[0x0][0x3b8] ;  /* 0x0000ee00ff047b82 */ /* 0x000e220000000a00 */
[----:B------:R-:W1:Y:S01]  /*0060*/  LDCU.64 UR4, c[0x0][0x358] ;  /* 0x00006b00ff0477ac */ /* 0x000e620008000a00 */
[----:B0-----:R-:W-:-:S06]  /*0070*/  IMAD.WIDE.U32 R4, R6, 0x4, R4 ;  /* 0x0000000406047825 */ /* 0x001fcc00078e0004 */
[----:B-1----:R-:W2:Y:S02]  /*0080*/  LDG.E.CONSTANT R4, desc[UR4][R4.64] ;  /* 0x0000000404047981 */ /* 0x002ea4000c1e9900 */
[----:B--2---:R-:W-:-:S13]  /*0090*/  ISETP.GE.AND P0, PT, R4, 0x1, PT ;  /* 0x000000010400780c */ /* 0x004fda0003f06270 */
[----:B------:R-:W-:Y:S05]  /*00a0*/  @!P0 EXIT ;  /* 0x000000000000894d */ /* 0x000fea0003800000 */
[----:B------:R-:W0:Y:S01]  /*00b0*/  S2R R3, SR_TID.X ;  /* 0x0000000000037919 */ /* 0x000e220000002100 */
[----:B------:R-:W0:Y:S01]  /*00c0*/  S2UR UR6, SR_CTAID.X ;  /* 0x00000000000679c3 */ /* 0x000e220000002500 */
[----:B------:R-:W1:Y:S07]  /*00d0*/  LDCU UR7, c[0x0][0x3b0] ;  /* 0x00007600ff0777ac */ /* 0x000e6e0008000800 */
[----:B------:R-:W0:Y:S02]  /*00e0*/  LDC R2, c[0x0][0x360] ;  /* 0x0000d800ff027b82 */ /* 0x000e240000000800 */
[----:B0-----:R-:W-:-:S05]  /*00f0*/  IMAD R3, R2, UR6, R3 ;  /* 0x0000000602037c24 */ /* 0x001fca000f8e0203 */
[----:B-1----:R-:W-:-:S13]  /*0100*/  ISETP.GE.AND P0, PT, R3, UR7, PT ;  /* 0x0000000703007c0c */ /* 0x002fda000bf06270 */
[----:B------:R-:W-:Y:S05]  /*0110*/  @P0 EXIT ;  /* 0x000000000000094d */ /* 0x000fea0003800000 */
[----:B------:R-:W0:Y:S08]  /*0120*/  I2F.F64.U32 R8, R4 ;  /* 0x0000000400087312 */ /* 0x000e300000201800 */
        /* <DEDUP_REMOVED lines=12> */
[----:B------:R-:W-:Y:S05]  /*01f0*/  CALL.REL.NOINC `($__internal_3_$__cuda_sm20_dblrcp_rn_slowpath_v3) ;  /* 0x0000000800347944 */ /* 0x000fea0003c00000 */
.L_x_39:
[----:B------:R-:W0:Y:S01]  /*0200*/  LDC R5, c[0x0][0x3b4] ;  /* 0x0000ed00ff057b82 */ /* 0x000e220000000800 */
[----:B------:R-:W1:Y:S01]  /*0210*/  LDCU UR6, c[0x0][0x370] ;  /* 0x00006e00ff0677ac */ /* 0x000e620008000800 */
[----:B------:R-:W2:Y:S06]  /*0220*/  LDCU UR7, c[0x0][0x3b0] ;  /* 0x00007600ff0777ac */ /* 0x000eac0008000800 */
[----:B------:R-:W3:Y:S08]  /*0230*/  LDC.64 R22, c[0x0][0x3a8] ;  /* 0x0000ea00ff167b82 */ /* 0x000ef00000000a00 */
[----:B------:R-:W4:Y:S01]  /*0240*/  LDC.64 R20, c[0x0][0x3a0] ;  /* 0x0000e800ff147b82 */ /* 0x000f220000000a00 */
[----:B-1----:R-:W-:-:S07]  /*0250*/  IMAD R2, R2, UR6, RZ ;  /* 0x0000000602027c24 */ /* 0x002fce000f8e02ff */
[----:B------:R-:W1:Y:S01]  /*0260*/  LDC.64 R18, c[0x0][0x3c8] ;  /* 0x0000f200ff127b82 */ /* 0x000e620000000a00 */
[----:B0-2---:R-:W-:-:S07]  /*0270*/  IADD3 R0, PT, PT, R4, -0x1, R5 ;  /* 0xffffffff04007810 */ /* 0x005fce0007ffe005 */
.L_x_48:
[----:B------:R-:W-:Y:S01]  /*0280*/  ISETP.GE.AND P0, PT, R3, R0, PT ;  /* 0x000000000300720c */ /* 0x000fe20003f06270 */
[----:B------:R-:W-:Y:S01]  /*0290*/  BSSY.RECONVERGENT B0, `(.L_x_40) ;  /* 0x000007c000007945 */ /* 0x000fe20003800200 */
[----:B0-----:R-:W-:-:S11]  /*02a0*/  IMAD.MOV.U32 R5, RZ, RZ, 0x7fffffff ;  /* 0x7fffffffff057424 */ /* 0x001fd600078e00ff */
[----:B------:R-:W-:Y:S05]  /*02b0*/  @!P0 BRA `(.L_x_41) ;  /* 0x0000000400e48947 */ /* 0x000fea0003800000 */
[C---:B------:R-:W-:Y:S01]  /*02c0*/  IADD3 R13, PT, PT, R3.reuse, 0x1, -R4 ;  /* 0x00000001030d7810 */ /* 0x040fe20007ffe804 */
[----:B---3--:R-:W-:-:S03]  /*02d0*/  IMAD.WIDE R8, R3, 0x4, R22 ;  /* 0x0000000403087825 */ /* 0x008fc600078e0216 */
[----:B------:R-:W-:-:S03]  /*02e0*/  VIMNMX R13, PT, PT, RZ, R13, !PT ;  /* 0x0000000dff0d7248 */ /* 0x000fc60007fe0100 */
[----:B------:R-:W2:Y:S02]  /*02f0*/  LDG.E.CONSTANT R8, desc[UR4][R8.64+0x4] ;  /* 0x0000040408087981 */ /* 0x000ea4000c1e9900 */
[----:B------:R-:W-:-:S06]  /*0300*/  IMAD.WIDE.U32 R10, R13, 0x4, R22 ;  /* 0x000000040d0a7825 */ /* 0x000fcc00078e0016 */
[----:B------:R-:W2:Y:S02]  /*0310*/  LDG.E.CONSTANT R11, desc[UR4][R10.64] ;  /* 0x000000040a0b7981 */ /* 0x000ea4000c1e9900 */
[----:B--2---:R-:W-:-:S13]  /*0320*/  ISETP.NE.AND P0, PT, R8, R11, PT ;  /* 0x0000000b0800720c */ /* 0x004fda0003f05270 */
[----:B------:R-:W-:Y:S05]  /*0330*/  @P0 BRA `(.L_x_41) ;  /* 0x0000000400c40947 */ /* 0x000fea0003800000 */
[----:B------:R-:W0:Y:S08]  /*0340*/  LDC.64 R10, c[0x0][0x390] ;  /* 0x0000e400ff0a7b82 */ /* 0x000e300000000a00 */
[----:B------:R-:W2:Y:S08]  /*0350*/  LDC.64 R16, c[0x0][0x380] ;  /* 0x0000e000ff107b82 */ /* 0x000eb00000000a00 */
[----:B------:R-:W3:Y:S08]  /*0360*/  LDC.64 R28, c[0x0][0x398] ;  /* 0x0000e600ff1c7b82 */ /* 0x000ef00000000a00 */
[----:B------:R-:W5:Y:S01]  /*0370*/  LDC.64 R32, c[0x0][0x388] ;  /* 0x0000e200ff207b82 */ /* 0x000f620000000a00 */
[----:B0-----:R-:W-:-:S04]  /*0380*/  IMAD.WIDE R14, R3, 0x8, R10 ;  /* 0x00000008030e7825 */ /* 0x001fc800078e020a */
[----:B------:R-:W-:Y:S02]  /*0390*/  IMAD.WIDE.U32 R10, R13, 0x8, R10 ;  /* 0x000000080d0a7825 */ /* 0x000fe400078e000a */
[----:B------:R-:W4:Y:S02]  /*03a0*/  LDG.E.64.CONSTANT R14, desc[UR4][R14.64+0x8] ;  /* 0x000008040e0e7981 */ /* 0x000f24000c1e9b00 */
[--C-:B--2---:R-:W-:Y:S02]  /*03b0*/  IMAD.WIDE R34, R3, 0x8, R16.reuse ;  /* 0x0000000803227825 */ /* 0x104fe400078e0210 */
[----:B------:R-:W2:Y:S02]  /*03c0*/  LDG.E.64.CONSTANT R10, desc[UR4][R10.64] ;  /* 0x000000040a0a7981 */ /* 0x000ea4000c1e9b00 */
[----:B------:R-:W-:Y:S02]  /*03d0*/  IMAD.WIDE.U32 R16, R13, 0x8, R16 ;  /* 0x000000080d107825 */ /* 0x000fe400078e0010 */
[----:B------:R-:W2:Y:S02]  /*03e0*/  LDG.E.64.CONSTANT R34, desc[UR4][R34.64+0x8] ;  /* 0x0000080422227981 */ /* 0x000ea4000c1e9b00 */
[----:B---3--:R-:W-:-:S02]  /*03f0*/  IMAD.WIDE R26, R3, 0x8, R28 ;  /* 0x00000008031a7825 */ /* 0x008fc400078e021c */
[----:B------:R-:W3:Y:S02]  /*0400*/  LDG.E.64.CONSTANT R16, desc[UR4][R16.64] ;  /* 0x0000000410107981 */ /* 0x000ee4000c1e9b00 */
[----:B------:R-:W-:Y:S02]  /*0410*/  IMAD.WIDE.U32 R28, R13, 0x8, R28 ;  /* 0x000000080d1c7825 */ /* 0x000fe400078e001c */
[----:B------:R-:W3:Y:S02]  /*0420*/  LDG.E.64.CONSTANT R26, desc[UR4][R26.64+0x8] ;  /* 0x000008041a1a7981 */ /* 0x000ee4000c1e9b00 */
[--C-:B-----5:R-:W-:Y:S02]  /*0430*/  IMAD.WIDE R30, R3, 0x8, R32.reuse ;  /* 0x00000008031e7825 */ /* 0x120fe400078e0220 */
[----:B------:R-:W5:Y:S02]  /*0440*/  LDG.E.64.CONSTANT R28, desc[UR4][R28.64] ;  /* 0x000000041c1c7981 */ /* 0x000f64000c1e9b00 */
[----:B------:R-:W-:-:S02]  /*0450*/  IMAD.WIDE.U32 R32, R13, 0x8, R32 ;  /* 0x000000080d207825 */ /* 0x000fc400078e0020 */
[----:B------:R-:W5:Y:S04]  /*0460*/  LDG.E.64.CONSTANT R30, desc[UR4][R30.64+0x8] ;  /* 0x000008041e1e7981 */ /* 0x000f68000c1e9b00 */
[----:B------:R-:W5:Y:S01]  /*0470*/  LDG.E.64.CONSTANT R32, desc[UR4][R32.64] ;  /* 0x0000000420207981 */ /* 0x000f62000c1e9b00 */
[----:B----4-:R-:W-:-:S04]  /*0480*/  IMAD.WIDE R8, R3, 0x8, R20 ;  /* 0x0000000803087825 */ /* 0x010fc800078e0214 */
[----:B------:R-:W-:Y:S02]  /*0490*/  IMAD.WIDE.U32 R12, R13, 0x8, R20 ;  /* 0x000000080d0c7825 */ /* 0x000fe400078e0014 */
[----:B------:R-:W4:Y:S04]  /*04a0*/  LDG.E.64.CONSTANT R8, desc[UR4][R8.64+0x8] ;  /* 0x0000080408087981 */ /* 0x000f28000c1e9b00 */
[----:B------:R-:W4:Y:S01]  /*04b0*/  LDG.E.64.CONSTANT R12, desc[UR4][R12.64] ;  /* 0x000000040c0c7981 */ /* 0x000f22000c1e9b00 */
[----:B------:R-:W-:Y:S01]  /*04c0*/  IMAD.MOV.U32 R5, RZ, RZ, RZ ;  /* 0x000000ffff057224 */ /* 0x000fe200078e00ff */
[----:B--2---:R-:W-:Y:S02]  /*04d0*/  DADD R10, R14, -R10 ;  /* 0x000000000e0a7229 */ /* 0x004fe4000000080a */
[----:B---3--:R-:W-:-:S06]  /*04e0*/  DADD R34, R34, -R16 ;  /* 0x0000000022227229 */ /* 0x008fcc0000000810 */
[----:B------:R-:W-:Y:S02]  /*04f0*/  DMUL R14, R10, R10 ;  /* 0x0000000a0a0e7228 */ /* 0x000fe40000000000 */
[----:B-----5:R-:W-:Y:S02]  /*0500*/  DADD R16, R26, -R28 ;  /* 0x000000001a107229 */ /* 0x020fe4000000081c */
[----:B------:R-:W-:Y:S02]  /*0510*/  DMUL R26, R34, R34 ;  /* 0x00000022221a7228 */ /* 0x000fe40000000000 */
[----:B------:R-:W-:-:S04]  /*0520*/  DADD R28, R30, -R32 ;  /* 0x000000001e1c7229 */ /* 0x000fc80000000820 */
[----:B------:R-:W-:Y:S02]  /*0530*/  DFMA R16, R14, -R24, R16 ;  /* 0x800000180e10722b */ /* 0x000fe40000000010 */
[----:B------:R-:W-:Y:S02]  /*0540*/  DMUL R14, R34, R10 ;  /* 0x0000000a220e7228 */ /* 0x000fe40000000000 */
[----:B------:R-:W-:-:S04]  /*0550*/  DFMA R10, R26, -R24, R28 ;  /* 0x800000181a0a722b */ /* 0x000fc8000000001c */
[----:B------:R-:W-:-:S06]  /*0560*/  DSETP.GT.AND P0, PT, R16, RZ, PT ;  /* 0x000000ff1000722a */ /* 0x000fcc0003f04000 */
[----:B------:R-:W-:Y:S02]  /*0570*/  DSETP.LEU.OR P0, PT, R10, RZ, !P0 ;  /* 0x000000ff0a00722a */ /* 0x000fe4000470b400 */
[----:B----4-:R-:W-:-:S08]  /*0580*/  DADD R8, R8, -R12 ;  /* 0x0000000008087229 */ /* 0x010fd0000000080c */
[----:B------:R-:W-:-:S04]  /*0590*/  DFMA R14, R14, -R24, R8 ;  /* 0x800000180e0e722b */ /* 0x000fc80000000008 */
[----:B------:R-:W-:Y:S07]  /*05a0*/  @P0 BRA `(.L_x_41) ;  /* 0x0000000400280947 */ /* 0x000fee0003800000 */
[----:B------:R-:W0:Y:S01]  /*05b0*/  MUFU.RSQ64H R33, R11 ;  /* 0x0000000b00217308 */ /* 0x000e220000001c00 */
[----:B------:R-:W-:Y:S01]  /*05c0*/  VIADD R32, R11, 0xfcb00000 ;  /* 0xfcb000000b207836 */ /* 0x000fe20000000000 */
[----:B------:R-:W-:Y:S01]  /*05d0*/  MOV R13, 0x3fd80000 ;  /* 0x3fd80000000d7802 */ /* 0x000fe20000000f00 */
[----:B------:R-:W-:Y:S01]  /*05e0*/  IMAD.MOV.U32 R12, RZ, RZ, 0x0 ;  /* 0x00000000ff0c7424 */ /* 0x000fe200078e00ff */
[----:B------:R-:W-:Y:S02]  /*05f0*/  BSSY.RECONVERGENT B1, `(.L_x_42) ;  /* 0x0000014000017945 */ /* 0x000fe40003800200 */
        /* <DEDUP_REMOVED lines=12> */
[----:B------:R-:W-:Y:S02]  /*06c0*/  IMAD.MOV.U32 R8, RZ, RZ, R30 ;  /* 0x000000ffff087224 */ /* 0x000fe400078e001e */
[----:B------:R-:W-:Y:S01]  /*06d0*/  IMAD.MOV.U32 R30, RZ, RZ, R26 ;  /* 0x000000ffff1e7224 */ /* 0x000fe200078e001a */
[----:B------:R-:W-:Y:S01]  /*06e0*/  MOV R26, 0x710 ;  /* 0x00000710001a7802 */ /* 0x000fe20000000f00 */
[----:B------:R-:W-:-:S07]  /*06f0*/  IMAD.MOV.U32 R31, RZ, RZ, R27 ;  /* 0x000000ffff1f7224 */ /* 0x000fce00078e001b */
[----:B-1----:R-:W-:Y:S05]  /*0700*/  CALL.REL.NOINC `($__internal_5_$__cuda_sm20_dsqrt_rn_f64_mediumpath_v1) ;  /* 0x0000000c00087944 */ /* 0x002fea0003c00000 */
[----:B------:R-:W-:Y:S01]  /*0710*/  MOV R12, R8 ;  /* 0x00000008000c7202 */ /* 0x000fe20000000f00 */
[----:B------:R-:W-:-:S07]  /*0720*/  IMAD.MOV.U32 R13, RZ, RZ, R9 ;  /* 0x000000ffff0d7224 */ /* 0x000fce00078e0009 */
.L_x_43:
[----:B------:R-:W-:Y:S05]  /*0730*/  BSYNC.RECONVERGENT B1 ;  /* 0x0000000000017941 */ /* 0x000fea0003800200 */
.L_x_42:
[----:B------:R-:W0:Y:S01]  /*0740*/  MUFU.RSQ64H R27, R17 ;  /* 0x00000011001b7308 */ /* 0x000e220000001c00 */
[----:B------:R-:W-:Y:S01]  /*0750*/  VIADD R26, R17, 0xfcb00000 ;  /* 0xfcb00000111a7836 */ /* 0x000fe20000000000 */
[----:B------:R-:W-:Y:S01]  /*0760*/  BSSY.RECONVERGENT B1, `(.L_x_44) ;  /* 0x0000017000017945 */ /* 0x000fe20003800200 */
        /* <DEDUP_REMOVED lines=9> */
[----:B------:R-:W-:Y:S01]  /*0800*/  VIADD R9, R11, 0xfff00000 ;  /* 0xfff000000b097836 */ /* 0x000fe20000000000 */
[----:B------:R-:W-:-:S05]  /*0810*/  MOV R8, R10 ;  /* 0x0000000a00087202 */ /* 0x000fca0000000f00 */
[----:B------:R-:W-:-:S08]  /*0820*/  DFMA R30, R28, -R28, R16 ;  /* 0x8000001c1c1e722b */ /* 0x000fd00000000010 */
[----:B------:R-:W-:Y:S01]  /*0830*/  DFMA R32, R30, R8, R28 ;  /* 0x000000081e20722b */ /* 0x000fe2000000001c */
[----:B------:R-:W-:Y:S10]  /*0840*/  @!P0 BRA `(.L_x_45) ;  /* 0x0000000000208947 */ /* 0x000ff40003800000 */
[----:B------:R-:W-:Y:S02]  /*0850*/  IMAD.MOV.U32 R8, RZ, RZ, R10 ;  /* 0x000000ffff087224 */ /* 0x000fe400078e000a */
[----:B------:R-:W-:Y:S01]  /*0860*/  IMAD.MOV.U32 R32, RZ, RZ, R26 ;  /* 0x000000ffff207224 */ /* 0x000fe200078e001a */
[----:B------:R-:W-:Y:S01]  /*0870*/  MOV R26, 0x8b0 ;  /* 0x000008b0001a7802 */ /* 0x000fe20000000f00 */
[----:B------:R-:W-:Y:S02]  /*0880*/  IMAD.MOV.U32 R10, RZ, RZ, R16 ;  /* 0x000000ffff0a7224 */ /* 0x000fe400078e0010 */
[----:B------:R-:W-:-:S07]  /*0890*/  IMAD.MOV.U32 R11, RZ, RZ, R17 ;  /* 0x000000ffff0b7224 */ /* 0x000fce00078e0011 */
[----:B-1----:R-:W-:Y:S05]  /*08a0*/  CALL.REL.NOINC `($__internal_5_$__cuda_sm20_dsqrt_rn_f64_mediumpath_v1) ;  /* 0x0000000800a07944 */ /* 0x002fea0003c00000 */
[----:B------:R-:W-:Y:S01]  /*08b0*/  IMAD.MOV.U32 R32, RZ, RZ, R8 ;  /* 0x000000ffff207224 */ /* 0x000fe200078e0008 */
[----:B------:R-:W-:-:S07]  /*08c0*/  MOV R33, R9 ;  /* 0x0000000900217202 */ /* 0x000fce0000000f00 */
.L_x_45:
[----:B------:R-:W-:Y:S05]  /*08d0*/  BSYNC.RECONVERGENT B1 ;  /* 0x0000000000017941 */ /* 0x000fea0003800200 */
.L_x_44:
[----:B------:R-:W-:Y:S01]  /*08e0*/  DMUL R32, R32, R12 ;  /* 0x0000000c20207228 */ /* 0x000fe20000000000 */
[----:B------:R-:W-:-:S07]  /*08f0*/  IMAD.MOV.U32 R5, RZ, RZ, RZ ;  /* 0x000000ffff057224 */ /* 0x000fce00078e00ff */
[----:B------:R-:W-:-:S14]  /*0900*/  DSETP.GT.AND P0, PT, R32, RZ, PT ;  /* 0x000000ff2000722a */ /* 0x000fdc0003f04000 */
[----:B------:R-:W-:Y:S05]  /*0910*/  @!P0 BRA `(.L_x_41) ;  /* 0x00000000004c8947 */ /* 0x000fea0003800000 */
[----:B------:R-:W0:Y:S01]  /*0920*/  MUFU.RCP64H R9, R33 ;  /* 0x0000002100097308 */ /* 0x000e220000001800 */
[----:B------:R-:W-:Y:S01]  /*0930*/  IMAD.MOV.U32 R8, RZ, RZ, 0x1 ;  /* 0x00000001ff087424 */ /* 0x000fe200078e00ff */
[----:B------:R-:W-:Y:S01]  /*0940*/  FSETP.GEU.AND P1, PT, |R15|, 6.5827683646048100446e-37, PT ;  /* 0x036000000f00780b */ /* 0x000fe20003f2e200 */
[----:B------:R-:W-:Y:S04]  /*0950*/  BSSY.RECONVERGENT B1, `(.L_x_46) ;  /* 0x000000e000017945 */ /* 0x000fe80003800200 */
[----:B0-----:R-:W-:-:S08]  /*0960*/  DFMA R10, -R32, R8, 1 ;  /* 0x3ff00000200a742b */ /* 0x001fd00000000108 */
[----:B------:R-:W-:-:S08]  /*0970*/  DFMA R10, R10, R10, R10 ;  /* 0x0000000a0a0a722b */ /* 0x000fd0000000000a */
[----:B------:R-:W-:-:S08]  /*0980*/  DFMA R10, R8, R10, R8 ;  /* 0x0000000a080a722b */ /* 0x000fd00000000008 */
[----:B------:R-:W-:-:S08]  /*0990*/  DFMA R8, -R32, R10, 1 ;  /* 0x3ff000002008742b */ /* 0x000fd0000000010a */
[----:B------:R-:W-:-:S08]  /*09a0*/  DFMA R8, R10, R8, R10 ;  /* 0x000000080a08722b */ /* 0x000fd0000000000a */
[----:B------:R-:W-:-:S08]  /*09b0*/  DMUL R10, R14, R8 ;  /* 0x000000080e0a7228 */ /* 0x000fd00000000000 */
[----:B------:R-:W-:-:S08]  /*09c0*/  DFMA R12, -R32, R10, R14 ;  /* 0x0000000a200c722b */ /* 0x000fd0000000010e */
[----:B------:R-:W-:-:S10]  /*09d0*/  DFMA R8, R8, R12, R10 ;  /* 0x0000000c0808722b */ /* 0x000fd4000000000a */
[----:B------:R-:W-:-:S05]  /*09e0*/  FFMA R5, RZ, R33, R9 ;  /* 0x00000021ff057223 */ /* 0x000fca0000000009 */
[----:B------:R-:W-:-:S13]  /*09f0*/  FSETP.GT.AND P0, PT, |R5|, 1.469367938527859385e-39, PT ;  /* 0x001000000500780b */ /* 0x000fda0003f04200 */
[----:B------:R-:W-:Y:S05]  /*0a00*/  @P0 BRA P1, `(.L_x_47) ;  /* 0x0000000000080947 */ /* 0x000fea0000800000 */
[----:B------:R-:W-:-:S07]  /*0a10*/  MOV R16, 0xa30 ;  /* 0x00000a3000107802 */ /* 0x000fce0000000f00 */
[----:B-1----:R-:W-:Y:S05]  /*0a20*/  CALL.REL.NOINC `($__internal_4_$__cuda_sm20_div_rn_f64_full) ;  /* 0x0000000000c87944 */ /* 0x002fea0003c00000 */
.L_x_47:
[----:B------:R-:W-:Y:S05]  /*0a30*/  BSYNC.RECONVERGENT B1 ;  /* 0x0000000000017941 */ /* 0x000fea0003800200 */
.L_x_46:
[----:B------:R0:W2:Y:S02]  /*0a40*/  F2F.F32.F64 R5, R8 ;  /* 0x0000000800057310 */ /* 0x0000a40000301000 */
.L_x_41:
[----:B------:R-:W-:Y:S05]  /*0a50*/  BSYNC.RECONVERGENT B0 ;  /* 0x0000000000007941 */ /* 0x000fea0003800200 */
.L_x_40:
[--C-:B0-----:R-:W-:Y:S02]  /*0a60*/  IMAD R9, R6, UR7, R3.reuse ;  /* 0x0000000706097c24 */ /* 0x101fe4000f8e0203 */
[----:B------:R-:W-:Y:S02]  /*0a70*/  IMAD.IADD R3, R2, 0x1, R3 ;  /* 0x0000000102037824 */ /* 0x000fe400078e0203 */
[----:B-1----:R-:W-:-:S03]  /*0a80*/  IMAD.WIDE R8, R9, 0x4, R18 ;  /* 0x0000000409087825 */ /* 0x002fc600078e0212 */
[----:B------:R-:W-:Y:S02]  /*0a90*/  ISETP.GE.AND P0, PT, R3, UR7, PT ;  /* 0x0000000703007c0c */ /* 0x000fe4000bf06270 */
[----:B--2---:R0:W-:Y:S11]  /*0aa0*/  STG.E desc[UR4][R8.64], R5 ;  /* 0x0000000508007986 */ /* 0x0041f6000c101904 */
[----:B------:R-:W-:Y:S05]  /*0ab0*/  @!P0 BRA `(.L_x_48) ;  /* 0xfffffff400f08947 */ /* 0x000fea000383ffff */
[----:B------:R-:W-:Y:S05]  /*0ac0*/  EXIT ;  /* 0x000000000000794d */ /* 0x000fea0003800000 */
        .weak           $__internal_3_$__cuda_sm20_dblrcp_rn_slowpath_v3
        .type           $__internal_3_$__cuda_sm20_dblrcp_rn_slowpath_v3,@function
        .size           $__internal_3_$__cuda_sm20_dblrcp_rn_slowpath_v3,($__internal_4_$__cuda_sm20_div_rn_f64_full - $__internal_3_$__cuda_sm20_dblrcp_rn_slowpath_v3)
$__internal_3_$__cuda_sm20_dblrcp_rn_slowpath_v3:
        /* <DEDUP_REMOVED lines=10> */
[----:B------:R-:W-:Y:S01]  /*0b70*/  IADD3 R11, PT, PT, R9, -0x3fe00000, RZ ;  /* 0xc0200000090b7810 */ /* 0x000fe20007ffe0ff */
[----:B------:R-:W-:-:S03]  /*0b80*/  IMAD.MOV.U32 R10, RZ, RZ, R8 ;  /* 0x000000ffff0a7224 */ /* 0x000fc600078e0008 */
[----:B------:R-:W0:Y:S03]  /*0b90*/  MUFU.RCP64H R13, R11 ;  /* 0x0000000b000d7308 */ /* 0x000e260000001800 */
        /* <DEDUP_REMOVED lines=10> */
.L_x_51:
        /* <DEDUP_REMOVED lines=10> */
.L_x_49:
[----:B------:R-:W-:Y:S01]  /*0ce0*/  LOP3.LUT R11, R9, 0x80000, RZ, 0xfc, !PT ;  /* 0x00080000090b7812 */ /* 0x000fe200078efcff */
[----:B------:R-:W-:-:S07]  /*0cf0*/  IMAD.MOV.U32 R10, RZ, RZ, R8 ;  /* 0x000000ffff0a7224 */ /* 0x000fce00078e0008 */
.L_x_50:
[----:B------:R-:W-:Y:S01]  /*0d00*/  MOV R8, R0 ;  /* 0x0000000000087202 */ /* 0x000fe20000000f00 */
[----:B------:R-:W-:Y:S02]  /*0d10*/  IMAD.MOV.U32 R9, RZ, RZ, 0x0 ;  /* 0x00000000ff097424 */ /* 0x000fe400078e00ff */
[----:B------:R-:W-:Y:S02]  /*0d20*/  IMAD.MOV.U32 R24, RZ, RZ, R10 ;  /* 0x000000ffff187224 */ /* 0x000fe400078e000a */
[----:B------:R-:W-:Y:S01]  /*0d30*/  IMAD.MOV.U32 R25, RZ, RZ, R11 ;  /* 0x000000ffff197224 */ /* 0x000fe200078e000b */
[----:B------:R-:W-:Y:S06]  /*0d40*/  RET.REL.NODEC R8 `(correl_hl_batch_f32) ;  /* 0xfffffff008ac7950 */ /* 0x000fec0003c3ffff */
        .weak           $__internal_4_$__cuda_sm20_div_rn_f64_full
        .type           $__internal_4_$__cuda_sm20_div_rn_f64_full,@function
        .size           $__internal_4_$__cuda_sm20_div_rn_f64_full,($__internal_5_$__cuda_sm20_dsqrt_rn_f64_mediumpath_v1 - $__internal_4_$__cuda_sm20_div_rn_f64_full)
$__internal_4_$__cuda_sm20_div_rn_f64_full:
[C---:B------:R-:W-:Y:S01]  /*0d50*/  FSETP.GEU.AND P0, PT, |R33|.reuse, 1.469367938527859385e-39, PT ;  /* 0x001000002100780b */ /* 0x040fe20003f0e200 */
[--C-:B------:R-:W-:Y:S01]  /*0d60*/  IMAD.MOV.U32 R10, RZ, RZ, R32.reuse ;  /* 0x000000ffff0a7224 */ /* 0x100fe200078e0020 */
[----:B------:R-:W-:Y:S01]  /*0d70*/  LOP3.LUT R8, R33, 0x800fffff, RZ, 0xc0, !PT ;  /* 0x800fffff21087812 */ /* 0x000fe200078ec0ff */
[----:B------:R-:W-:Y:S01]  /*0d80*/  IMAD.MOV.U32 R11, RZ, RZ, R33 ;  /* 0x000000ffff0b7224 */ /* 0x000fe200078e0021 */
[C---:B------:R-:W-:Y:S01]  /*0d90*/  FSETP.GEU.AND P2, PT, |R15|.reuse, 1.469367938527859385e-39, PT ;  /* 0x001000000f00780b */ /* 0x040fe20003f4e200 */
[----:B------:R-:W-:Y:S01]  /*0da0*/  IMAD.MOV.U32 R26, RZ, RZ, 0x1 ;  /* 0x00000001ff1a7424 */ /* 0x000fe200078e00ff */
[----:B------:R-:W-:Y:S01]  /*0db0*/  LOP3.LUT R9, R8, 0x3ff00000, RZ, 0xfc, !PT ;  /* 0x3ff0000008097812 */ /* 0x000fe200078efcff */
[----:B------:R-:W-:Y:S01]  /*0dc0*/  IMAD.MOV.U32 R8, RZ, RZ, R32 ;  /* 0x000000ffff087224 */ /* 0x000fe200078e0020 */
[----:B------:R-:W-:Y:S01]  /*0dd0*/  LOP3.LUT R7, R15, 0x7ff00000, RZ, 0xc0, !PT ;  /* 0x7ff000000f077812 */ /* 0x000fe200078ec0ff */
[----:B------:R-:W-:Y:S01]  /*0de0*/  BSSY.RECONVERGENT B2, `(.L_x_52) ;  /* 0x0000050000027945 */ /* 0x000fe20003800200 */
[----:B------:R-:W-:-:S02]  /*0df0*/  LOP3.LUT R32, R33, 0x7ff00000, RZ, 0xc0, !PT ;  /* 0x7ff0000021207812 */ /* 0x000fc400078ec0ff */
[----:B------:R-:W-:Y:S01]  /*0e00*/  MOV R5, 0x1ca00000 ;  /* 0x1ca0000000057802 */ /* 0x000fe20000000f00 */
[----:B------:R-:W-:Y:S01]  /*0e10*/  @!P0 DMUL R8, R10, 8.98846567431157953865e+307 ;  /* 0x7fe000000a088828 */ /* 0x000fe20000000000 */
[----:B------:R-:W-:-:S03]  /*0e20*/  ISETP.GE.U32.AND P1, PT, R7, R32, PT ;  /* 0x000000200700720c */ /* 0x000fc60003f26070 */
[----:B------:R-:W-:Y:S01]  /*0e30*/  @!P2 LOP3.LUT R28, R11, 0x7ff00000, RZ, 0xc0, !PT ;  /* 0x7ff000000b1ca812 */ /* 0x000fe200078ec0ff */
[----:B------:R-:W-:Y:S01]  /*0e40*/  @!P2 IMAD.MOV.U32 R30, RZ, RZ, RZ ;  /* 0x000000ffff1ea224 */ /* 0x000fe200078e00ff */
[----:B------:R-:W0:Y:S02]  /*0e50*/  MUFU.RCP64H R27, R9 ;  /* 0x00000009001b7308 */ /* 0x000e240000001800 */
[----:B------:R-:W-:Y:S02]  /*0e60*/  @!P2 ISETP.GE.U32.AND P3, PT, R7, R28, PT ;  /* 0x0000001c0700a20c */ /* 0x000fe40003f66070 */
[----:B------:R-:W-:Y:S02]  /*0e70*/  @!P0 LOP3.LUT R32, R9, 0x7ff00000, RZ, 0xc0, !PT ;  /* 0x7ff0000009208812 */ /* 0x000fe400078ec0ff */
[----:B------:R-:W-:-:S04]  /*0e80*/  @!P2 SEL R17, R5, 0x63400000, !P3 ;  /* 0x634000000511a807 */ /* 0x000fc80005800000 */
[----:B------:R-:W-:-:S04]  /*0e90*/  @!P2 LOP3.LUT R17, R17, 0x80000000, R15, 0xf8, !PT ;  /* 0x800000001111a812 */ /* 0x000fc800078ef80f */
[----:B------:R-:W-:Y:S01]  /*0ea0*/  @!P2 LOP3.LUT R31, R17, 0x100000, RZ, 0xfc, !PT ;  /* 0x00100000111fa812 */ /* 0x000fe200078efcff */
[----:B------:R-:W-:Y:S01]  /*0eb0*/  IMAD.MOV.U32 R17, RZ, RZ, R7 ;  /* 0x000000ffff117224 */ /* 0x000fe200078e0007 */
[----:B0-----:R-:W-:-:S08]  /*0ec0*/  DFMA R12, R26, -R8, 1 ;  /* 0x3ff000001a0c742b */ /* 0x001fd00000000808 */
[----:B------:R-:W-:-:S08]  /*0ed0*/  DFMA R12, R12, R12, R12 ;  /* 0x0000000c0c0c722b */ /* 0x000fd0000000000c */
[----:B------:R-:W-:Y:S01]  /*0ee0*/  DFMA R26, R26, R12, R26 ;  /* 0x0000000c1a1a722b */ /* 0x000fe2000000001a */
[----:B------:R-:W-:Y:S01]  /*0ef0*/  SEL R13, R5, 0x63400000, !P1 ;  /* 0x63400000050d7807 */ /* 0x000fe20004800000 */
[----:B------:R-:W-:-:S03]  /*0f00*/  IMAD.MOV.U32 R12, RZ, RZ, R14 ;  /* 0x000000ffff0c7224 */ /* 0x000fc600078e000e */
[----:B------:R-:W-:-:S03]  /*0f10*/  LOP3.LUT R13, R13, 0x800fffff, R15, 0xf8, !PT ;  /* 0x800fffff0d0d7812 */ /* 0x000fc600078ef80f */
[----:B------:R-:W-:-:S03]  /*0f20*/  DFMA R28, R26, -R8, 1 ;  /* 0x3ff000001a1c742b */ /* 0x000fc60000000808 */
[----:B------:R-:W-:-:S05]  /*0f30*/  @!P2 DFMA R12, R12, 2, -R30 ;  /* 0x400000000c0ca82b */ /* 0x000fca000000081e */
[----:B------:R-:W-:-:S05]  /*0f40*/  DFMA R28, R26, R28, R26 ;  /* 0x0000001c1a1c722b */ /* 0x000fca000000001a */
[----:B------:R-:W-:-:S03]  /*0f50*/  @!P2 LOP3.LUT R17, R13, 0x7ff00000, RZ, 0xc0, !PT ;  /* 0x7ff000000d11a812 */ /* 0x000fc600078ec0ff */
[----:B------:R-:W-:Y:S02]  /*0f60*/  DMUL R26, R28, R12 ;  /* 0x0000000c1c1a7228 */ /* 0x000fe40000000000 */
[----:B------:R-:W-:-:S05]  /*0f70*/  VIADD R33, R17, 0xffffffff ;  /* 0xffffffff11217836 */ /* 0x000fca0000000000 */
[----:B------:R-:W-:Y:S01]  /*0f80*/  ISETP.GT.U32.AND P0, PT, R33, 0x7feffffe, PT ;  /* 0x7feffffe2100780c */ /* 0x000fe20003f04070 */
[----:B------:R-:W-:Y:S01]  /*0f90*/  VIADD R33, R32, 0xffffffff ;  /* 0xffffffff20217836 */ /* 0x000fe20000000000 */
[----:B------:R-:W-:-:S04]  /*0fa0*/  DFMA R30, R26, -R8, R12 ;  /* 0x800000081a1e722b */ /* 0x000fc8000000000c */
[----:B------:R-:W-:-:S04]  /*0fb0*/  ISETP.GT.U32.OR P0, PT, R33, 0x7feffffe, P0 ;  /* 0x7feffffe2100780c */ /* 0x000fc80000704470 */
[----:B------:R-:W-:-:S09]  /*0fc0*/  DFMA R30, R28, R30, R26 ;  /* 0x0000001e1c1e722b */ /* 0x000fd2000000001a */
[----:B------:R-:W-:Y:S05]  /*0fd0*/  @P0 BRA `(.L_x_53) ;  /* 0x00000000006c0947 */ /* 0x000fea0003800000 */
[----:B------:R-:W-:-:S04]  /*0fe0*/  LOP3.LUT R26, R11, 0x7ff00000, RZ, 0xc0, !PT ;  /* 0x7ff000000b1a7812 */ /* 0x000fc800078ec0ff */
[CC--:B------:R-:W-:Y:S02]  /*0ff0*/  VIADDMNMX R14, R7.reuse, -R26.reuse, 0xb9600000, !PT ;  /* 0xb9600000070e7446 */ /* 0x0c0fe4000780091a */
[----:B------:R-:W-:Y:S02]  /*1000*/  ISETP.GE.U32.AND P0, PT, R7, R26, PT ;  /* 0x0000001a0700720c */ /* 0x000fe40003f06070 */
[----:B------:R-:W-:Y:S02]  /*1010*/  VIMNMX R14, PT, PT, R14, 0x46a00000, PT ;  /* 0x46a000000e0e7848 */ /* 0x000fe40003fe0100 */
[----:B------:R-:W-:-:S04]  /*1020*/  SEL R5, R5, 0x63400000, !P0 ;  /* 0x6340000005057807 */ /* 0x000fc80004000000 */
[----:B------:R-:W-:Y:S01]  /*1030*/  IADD3 R5, PT, PT, -R5, R14, RZ ;  /* 0x0000000e05057210 */ /* 0x000fe20007ffe1ff */
[----:B------:R-:W-:-:S04]  /*1040*/  IMAD.MOV.U32 R14, RZ, RZ, RZ ;  /* 0x000000ffff0e7224 */ /* 0x000fc800078e00ff */
        /* <DEDUP_REMOVED lines=11> */
[----:B------:R-:W-:Y:S01]  /*1100*/  DMUL.RP R14, R30, R14 ;  /* 0x0000000e1e0e7228 */ /* 0x000fe20000008000 */
[----:B------:R-:W-:Y:S01]  /*1110*/  IMAD.MOV.U32 R8, RZ, RZ, RZ ;  /* 0x000000ffff087224 */ /* 0x000fe200078e00ff */
[----:B------:R-:W-:-:S05]  /*1120*/  IADD3 R5, PT, PT, -R5, -0x43300000, RZ ;  /* 0xbcd0000005057810 */ /* 0x000fca0007ffe1ff */
[----:B------:R-:W-:-:S03]  /*1130*/  DFMA R8, R26, -R8, R30 ;  /* 0x800000081a08722b */ /* 0x000fc6000000001e */
[----:B------:R-:W-:-:S07]  /*1140*/  LOP3.LUT R11, R15, R11, RZ, 0x3c, !PT ;  /* 0x0000000b0f0b7212 */ /* 0x000fce00078e3cff */
[----:B------:R-:W-:-:S04]  /*1150*/  FSETP.NEU.AND P0, PT, |R9|, R5, PT ;  /* 0x000000050900720b */ /* 0x000fc80003f0d200 */
[----:B------:R-:W-:Y:S02]  /*1160*/  FSEL R26, R14, R26, !P0 ;  /* 0x0000001a0e1a7208 */ /* 0x000fe40004000000 */
[----:B------:R-:W-:Y:S01]  /*1170*/  FSEL R27, R11, R27, !P0 ;  /* 0x0000001b0b1b7208 */ /* 0x000fe20004000000 */
[----:B------:R-:W-:Y:S06]  /*1180*/  BRA `(.L_x_54) ;  /* 0x0000000000547947 */ /* 0x000fec0003800000 */
.L_x_53:
[----:B------:R-:W-:-:S14]  /*1190*/  DSETP.NAN.AND P0, PT, R14, R14, PT ;  /* 0x0000000e0e00722a */ /* 0x000fdc0003f08000 */
[----:B------:R-:W-:Y:S05]  /*11a0*/  @P0 BRA `(.L_x_55) ;  /* 0x0000000000440947 */ /* 0x000fea0003800000 */
[----:B------:R-:W-:-:S14]  /*11b0*/  DSETP.NAN.AND P0, PT, R10, R10, PT ;  /* 0x0000000a0a00722a */ /* 0x000fdc0003f08000 */
[----:B------:R-:W-:Y:S05]  /*11c0*/  @P0 BRA `(.L_x_56) ;  /* 0x0000000000300947 */ /* 0x000fea0003800000 */
[----:B------:R-:W-:Y:S01]  /*11d0*/  ISETP.NE.AND P0, PT, R17, R32, PT ;  /* 0x000000201100720c */ /* 0x000fe20003f05270 */
[----:B------:R-:W-:Y:S01]  /*11e0*/  IMAD.MOV.U32 R27, RZ, RZ, -0x80000 ;  /* 0xfff80000ff1b7424 */ /* 0x000fe200078e00ff */
[----:B------:R-:W-:-:S11]  /*11f0*/  MOV R26, 0x0 ;  /* 0x00000000001a7802 */ /* 0x000fd60000000f00 */
        /* <DEDUP_REMOVED lines=9> */
.L_x_56:
[----:B------:R-:W-:Y:S02]  /*1290*/  LOP3.LUT R27, R11, 0x80000, RZ, 0xfc, !PT ;  /* 0x000800000b1b7812 */ /* 0x000fe400078efcff */
[----:B------:R-:W-:Y:S01]  /*12a0*/  MOV R26, R10 ;  /* 0x0000000a001a7202 */ /* 0x000fe20000000f00 */
[----:B------:R-:W-:Y:S06]  /*12b0*/  BRA `(.L_x_54) ;  /* 0x0000000000087947 */ /* 0x000fec0003800000 */
.L_x_55:
[----:B------:R-:W-:Y:S01]  /*12c0*/  LOP3.LUT R27, R15, 0x80000, RZ, 0xfc, !PT ;  /* 0x000800000f1b7812 */ /* 0x000fe200078efcff */
[----:B------:R-:W-:-:S07]  /*12d0*/  IMAD.MOV.U32 R26, RZ, RZ, R14 ;  /* 0x000000ffff1a7224 */ /* 0x000fce00078e000e */
.L_x_54:
[----:B------:R-:W-:Y:S05]  /*12e0*/  BSYNC.RECONVERGENT B2 ;  /* 0x0000000000027941 */ /* 0x000fea0003800200 */
.L_x_52:
[----:B------:R-:W-:Y:S02]  /*12f0*/  IMAD.MOV.U32 R17, RZ, RZ, 0x0 ;  /* 0x00000000ff117424 */ /* 0x000fe400078e00ff */
[----:B------:R-:W-:Y:S02]  /*1300*/  IMAD.MOV.U32 R8, RZ, RZ, R26 ;  /* 0x000000ffff087224 */ /* 0x000fe400078e001a */
[----:B------:R-:W-:Y:S01]  /*1310*/  IMAD.MOV.U32 R9, RZ, RZ, R27 ;  /* 0x000000ffff097224 */ /* 0x000fe200078e001b */
[----:B------:R-:W-:Y:S06]  /*1320*/  RET.REL.NODEC R16 `(correl_hl_batch_f32) ;  /* 0xffffffec10347950 */ /* 0x000fec0003c3ffff */
        .weak           $__internal_5_$__cuda_sm20_dsqrt_rn_f64_mediumpath_v1
        .type           $__internal_5_$__cuda_sm20_dsqrt_rn_f64_mediumpath_v1,@function
        .size           $__internal_5_$__cuda_sm20_dsqrt_rn_f64_mediumpath_v1,(.L_x_67 - $__internal_5_$__cuda_sm20_dsqrt_rn_f64_mediumpath_v1)
$__internal_5_$__cuda_sm20_dsqrt_rn_f64_mediumpath_v1:
[----:B------:R-:W-:Y:S01]  /*1330*/  ISETP.GE.U32.AND P0, PT, R32, -0x3400000, PT ;  /* 0xfcc000002000780c */ /* 0x000fe20003f06070 */
[----:B------:R-:W-:-:S12]  /*1340*/  BSSY.RECONVERGENT B2, `(.L_x_57) ;  /* 0x0000023000027945 */ /* 0x000fd80003800200 */
[----:B------:R-:W-:Y:S05]  /*1350*/  @!P0 BRA `(.L_x_58) ;  /* 0x0000000000208947 */ /* 0x000fea0003800000 */
[----:B------:R-:W-:-:S10]  /*1360*/  DFMA.RM R8, R30, R8, R28 ;  /* 0x000000081e08722b */ /* 0x000fd4000000401c */
[----:B------:R-:W-:-:S04]  /*1370*/  IADD3 R28, P0, PT, R8, 0x1, RZ ;  /* 0x00000001081c7810 */ /* 0x000fc80007f1e0ff */
[----:B------:R-:W-:-:S06]  /*1380*/  IADD3.X R29, PT, PT, RZ, R9, RZ, P0, !PT ;  /* 0x00000009ff1d7210 */ /* 0x000fcc00007fe4ff */
[----:B------:R-:W-:-:S08]  /*1390*/  DFMA.RP R10, -R8, R28, R10 ;  /* 0x0000001c080a722b */ /* 0x000fd0000000810a */
[----:B------:R-:W-:-:S06]  /*13a0*/  DSETP.GT.AND P0, PT, R10, RZ, PT ;  /* 0x000000ff0a00722a */ /* 0x000fcc0003f04000 */
[----:B------:R-:W-:Y:S02]  /*13b0*/  FSEL R8, R28, R8, P0 ;  /* 0x000000081c087208 */ /* 0x000fe40000000000 */
[----:B------:R-:W-:Y:S01]  /*13c0*/  FSEL R9, R29, R9, P0 ;  /* 0x000000091d097208 */ /* 0x000fe20000000000 */
[----:B------:R-:W-:Y:S06]  /*13d0*/  BRA `(.L_x_59) ;  /* 0x0000000000647947 */ /* 0x000fec0003800000 */
.L_x_58:
        /* <DEDUP_REMOVED lines=24> */
.L_x_60:
[----:B------:R-:W-:-:S11]  /*1560*/  DADD R8, R10, R10 ;  /* 0x000000000a087229 */ /* 0x000fd6000000000a */
.L_x_59:
[----:B------:R-:W-:Y:S05]  /*1570*/  BSYNC.RECONVERGENT B2 ;  /* 0x0000000000027941 */ /* 0x000fea0003800200 */
.L_x_57:
[----:B------:R-:W-:-:S04]  /*1580*/  IMAD.MOV.U32 R27, RZ, RZ, 0x0 ;  /* 0x00000000ff1b7424 */ /* 0x000fc800078e00ff */
[----:B------:R-:W-:Y:S05]  /*1590*/  RET.REL.NODEC R26 `(correl_hl_batch_f32) ;  /* 0xffffffe81a987950 */ /* 0x000fea0003c3ffff */
.L_x_61:
        /* <DEDUP_REMOVED lines=14> */
.L_x_67:


//--------------------- .nv.shared.reserved.0     --------------------------
	.section	.nv.shared.reserved.0,"aw",@nobits
	.weak		__nv_reservedSMEM_offset_0_alias
	.size		__nv_reservedSMEM_offset_0_alias, 0, 64
	.other		__nv_reservedSMEM_offset_0_alias,@"STO_CUDA_RESERVED_SHARED STV_DEFAULT"
__nv_reservedSMEM_offset_0_alias:
	.zero		0
	.zero		64


//--------------------- .nv.constant0.correl_hl_many_series_one_param_f32 --------------------------
	.section	.nv.constant0.correl_hl_many_series_one_param_f32,"a",@progbits
	.sectionflags	@""
	.align	4
.nv.constant0.correl_hl_many_series_one_param_f32:
	.zero		944


//--------------------- .nv.constant0.correl_hl_batch_f32 --------------------------
	.section	.nv.constant0.correl_hl_batch_f32,"a",@progbits
	.sectionflags	@""
	.align	4
.nv.constant0.correl_hl_batch_f32:
	.zero		976


//--------------------- SYMBOLS --------------------------

	.type		.nv.reservedSmem.offset0,@object
	.size		.nv.reservedSmem.offset0,0x4
